	.target	sm_90a

	.elftype	@"ET_EXEC"


//--------------------- .note.nv.tkinfo           --------------------------
	.section	.note.nv.tkinfo,"",@"SHT_NOTE"
	.sectionflags	@"SHF_NOTE_NV_TKINFO"
	.tkinfo
        /*0018*/ 	.word	0x00000002
        /*0030*/ 	.string	""
        /*0030*/ 	.string	"ptxas"
        /*0030*/ 	.string	"Cuda compilation tools, release 13.0, V13.0.88"
        /*0030*/ 	.string	"Build cuda_13.0.r13.0/compiler.36424714_0"
        /*0030*/ 	.string	"-arch sm_90a -m 64 "



//--------------------- .note.nv.cuinfo           --------------------------
	.section	.note.nv.cuinfo,"",@"SHT_NOTE"
	.sectionflags	@"SHF_NOTE_NV_CUINFO"
        /*0018*/ 	.short	0x0002
        /*001a*/ 	.short	0x005a
        /*001c*/ 	.short	0x0082
	.zero		2


//--------------------- .nv.info                  --------------------------
	.section	.nv.info,"",@"SHT_CUDA_INFO"
	.align	4


	//----- nvinfo : EIATTR_REGCOUNT
	.align		4
        /*0000*/ 	.byte	0x04, 0x2f
        /*0002*/ 	.short	(.L_12 - .L_11)
	.align		4
.L_11:
        /*0004*/ 	.word	index@(_ZN7cutlass13device_kernelINS_4gemm6kernel13GemmUniversalIN4cute5tupleIJiiiiEEENS1_10collective13CollectiveMmaINS1_37MainloopSm90TmaGmmaWarpSpecializedFP8ILi5ENS5_IJNS4_1CILi1EEESB_SB_EEENS1_35KernelTmaWarpSpecializedCooperativeEEENS5_IJNSA_ILi256EEENSA_ILi64EEENSA_ILi128EEEEEENS_12float_e5m2_tENS5_IJlSB_lEEESJ_SK_NS4_8TiledMMAINS4_8MMA_AtomIJNS4_4SM904GMMA30MMA_64x64x32_F32E5M2E5M2_SS_TNILNSO_7ScaleInE1ELSQ_1EEEEEENS4_6LayoutINS5_IJNSA_ILi2EEESB_SB_EEENS5_IJSB_NSA_ILi0EEESW_EEEEENS5_IJNS4_10UnderscoreESZ_SZ_EEEEENS4_13SM90_TMA_LOADENS4_14ComposedLayoutINS4_7SwizzleILi3ELi4ELi3EEENS4_18smem_ptr_flag_bitsILi8EEENST_INS5_IJNSA_ILi8EEESH_EEENS5_IJSH_SB_EEEEEEEvNS4_8identityES12_S1C_vS1D_EENS_8epilogue10collective6detail29Sm90TmaWarpSpecializedAdapterINS1G_15DefaultEpilogueISJ_SK_SK_NS1F_6thread17LinearCombinationISJ_Li1EffLNS1K_9ScaleType4KindE0ELNS_15FloatRoundStyleE2ESJ_EENS1_15EpilogueDefaultEEEEEvvEEEEvNT_6ParamsE)
        /*0008*/ 	.word	0x000000a8


	//----- nvinfo : EIATTR_FRAME_SIZE
	.align		4
.L_12:
        /*000c*/ 	.byte	0x04, 0x11
        /*000e*/ 	.short	(.L_14 - .L_13)
	.align		4
.L_13:
        /*0010*/ 	.word	index@(_ZN7cutlass13device_kernelINS_4gemm6kernel13GemmUniversalIN4cute5tupleIJiiiiEEENS1_10collective13CollectiveMmaINS1_37MainloopSm90TmaGmmaWarpSpecializedFP8ILi5ENS5_IJNS4_1CILi1EEESB_SB_EEENS1_35KernelTmaWarpSpecializedCooperativeEEENS5_IJNSA_ILi256EEENSA_ILi64EEENSA_ILi128EEEEEENS_12float_e5m2_tENS5_IJlSB_lEEESJ_SK_NS4_8TiledMMAINS4_8MMA_AtomIJNS4_4SM904GMMA30MMA_64x64x32_F32E5M2E5M2_SS_TNILNSO_7ScaleInE1ELSQ_1EEEEEENS4_6LayoutINS5_IJNSA_ILi2EEESB_SB_EEENS5_IJSB_NSA_ILi0EEESW_EEEEENS5_IJNS4_10UnderscoreESZ_SZ_EEEEENS4_13SM90_TMA_LOADENS4_14ComposedLayoutINS4_7SwizzleILi3ELi4ELi3EEENS4_18smem_ptr_flag_bitsILi8EEENST_INS5_IJNSA_ILi8EEESH_EEENS5_IJSH_SB_EEEEEEEvNS4_8identityES12_S1C_vS1D_EENS_8epilogue10collective6detail29Sm90TmaWarpSpecializedAdapterINS1G_15DefaultEpilogueISJ_SK_SK_NS1F_6thread17LinearCombinationISJ_Li1EffLNS1K_9ScaleType4KindE0ELNS_15FloatRoundStyleE2ESJ_EENS1_15EpilogueDefaultEEEEEvvEEEEvNT_6ParamsE)
        /*0014*/ 	.word	0x00000000


	//----- nvinfo : EIATTR_MIN_STACK_SIZE
	.align		4
.L_14:
        /*0018*/ 	.byte	0x04, 0x12
        /*001a*/ 	.short	(.L_16 - .L_15)
	.align		4
.L_15:
        /*001c*/ 	.word	index@(_ZN7cutlass13device_kernelINS_4gemm6kernel13GemmUniversalIN4cute5tupleIJiiiiEEENS1_10collective13CollectiveMmaINS1_37MainloopSm90TmaGmmaWarpSpecializedFP8ILi5ENS5_IJNS4_1CILi1EEESB_SB_EEENS1_35KernelTmaWarpSpecializedCooperativeEEENS5_IJNSA_ILi256EEENSA_ILi64EEENSA_ILi128EEEEEENS_12float_e5m2_tENS5_IJlSB_lEEESJ_SK_NS4_8TiledMMAINS4_8MMA_AtomIJNS4_4SM904GMMA30MMA_64x64x32_F32E5M2E5M2_SS_TNILNSO_7ScaleInE1ELSQ_1EEEEEENS4_6LayoutINS5_IJNSA_ILi2EEESB_SB_EEENS5_IJSB_NSA_ILi0EEESW_EEEEENS5_IJNS4_10UnderscoreESZ_SZ_EEEEENS4_13SM90_TMA_LOADENS4_14ComposedLayoutINS4_7SwizzleILi3ELi4ELi3EEENS4_18smem_ptr_flag_bitsILi8EEENST_INS5_IJNSA_ILi8EEESH_EEENS5_IJSH_SB_EEEEEEEvNS4_8identityES12_S1C_vS1D_EENS_8epilogue10collective6detail29Sm90TmaWarpSpecializedAdapterINS1G_15DefaultEpilogueISJ_SK_SK_NS1F_6thread17LinearCombinationISJ_Li1EffLNS1K_9ScaleType4KindE0ELNS_15FloatRoundStyleE2ESJ_EENS1_15EpilogueDefaultEEEEEvvEEEEvNT_6ParamsE)
        /*0020*/ 	.word	0x00000000
.L_16:


//--------------------- .nv.compat                --------------------------
	.section	.nv.compat,"",@"SHT_CUDA_COMPAT_INFO"
	.align	4
        /*0000*/ 	.byte	0x02, 0x09, 0x01, 0x00, 0x02, 0x02, 0x04, 0x00, 0x02, 0x05, 0x05, 0x00, 0x03, 0x07, 0x01, 0x01
        /*0010*/ 	.byte	0x02, 0x03, 0x01, 0x00, 0x02, 0x06, 0x01, 0x00, 0x04, 0x0b, 0x08, 0x00, 0x00, 0x00, 0x00, 0x00
        /*0020*/ 	.byte	0x00, 0x00, 0x00, 0x00


//--------------------- .nv.info._ZN7cutlass13device_kernelINS_4gemm6kernel13GemmUniversalIN4cute5tupleIJiiiiEEENS1_10collective13CollectiveMmaINS1_37MainloopSm90TmaGmmaWarpSpecializedFP8ILi5ENS5_IJNS4_1CILi1EEESB_SB_EEENS1_35KernelTmaWarpSpecializedCooperativeEEENS5_IJNSA_ILi256EEENSA_ILi64EEENSA_ILi128EEEEEENS_12float_e5m2_tENS5_IJlSB_lEEESJ_SK_NS4_8TiledMMAINS4_8MMA_AtomIJNS4_4SM904GMMA30MMA_64x64x32_F32E5M2E5M2_SS_TNILNSO_7ScaleInE1ELSQ_1EEEEEENS4_6LayoutINS5_IJNSA_ILi2EEESB_SB_EEENS5_IJSB_NSA_ILi0EEESW_EEEEENS5_IJNS4_10UnderscoreESZ_SZ_EEEEENS4_13SM90_TMA_LOADENS4_14ComposedLayoutINS4_7SwizzleILi3ELi4ELi3EEENS4_18smem_ptr_flag_bitsILi8EEENST_INS5_IJNSA_ILi8EEESH_EEENS5_IJSH_SB_EEEEEEEvNS4_8identityES12_S1C_vS1D_EENS_8epilogue10collective6detail29Sm90TmaWarpSpecializedAdapterINS1G_15DefaultEpilogueISJ_SK_SK_NS1F_6thread17LinearCombinationISJ_Li1EffLNS1K_9ScaleType4KindE0ELNS_15FloatRoundStyleE2ESJ_EENS1_15EpilogueDefaultEEEEEvvEEEEvNT_6ParamsE --------------------------
	.section	.nv.info._ZN7cutlass13device_kernelINS_4gemm6kernel13GemmUniversalIN4cute5tupleIJiiiiEEENS1_10collective13CollectiveMmaINS1_37MainloopSm90TmaGmmaWarpSpecializedFP8ILi5ENS5_IJNS4_1CILi1EEESB_SB_EEENS1_35KernelTmaWarpSpecializedCooperativeEEENS5_IJNSA_ILi256EEENSA_ILi64EEENSA_ILi128EEEEEENS_12float_e5m2_tENS5_IJlSB_lEEESJ_SK_NS4_8TiledMMAINS4_8MMA_AtomIJNS4_4SM904GMMA30MMA_64x64x32_F32E5M2E5M2_SS_TNILNSO_7ScaleInE1ELSQ_1EEEEEENS4_6LayoutINS5_IJNSA_ILi2EEESB_SB_EEENS5_IJSB_NSA_ILi0EEESW_EEEEENS5_IJNS4_10UnderscoreESZ_SZ_EEEEENS4_13SM90_TMA_LOADENS4_14ComposedLayoutINS4_7SwizzleILi3ELi4ELi3EEENS4_18smem_ptr_flag_bitsILi8EEENST_INS5_IJNSA_ILi8EEESH_EEENS5_IJSH_SB_EEEEEEEvNS4_8identityES12_S1C_vS1D_EENS_8epilogue10collective6detail29Sm90TmaWarpSpecializedAdapterINS1G_15DefaultEpilogueISJ_SK_SK_NS1F_6thread17LinearCombinationISJ_Li1EffLNS1K_9ScaleType4KindE0ELNS_15FloatRoundStyleE2ESJ_EENS1_15EpilogueDefaultEEEEEvvEEEEvNT_6ParamsE,"",@"SHT_CUDA_INFO"
	.sectionflags	@""
	.align	4


	//----- nvinfo : EIATTR_CUDA_API_VERSION
	.align		4
        /*0000*/ 	.byte	0x04, 0x37
        /*0002*/ 	.short	(.L_18 - .L_17)
.L_17:
        /*0004*/ 	.word	0x00000082


	//----- nvinfo : EIATTR_KPARAM_INFO
	.align		4
.L_18:
        /*0008*/ 	.byte	0x04, 0x17
        /*000a*/ 	.short	(.L_20 - .L_19)
.L_19:
        /*000c*/ 	.word	0x00000000
        /*0010*/ 	.short	0x0000
        /*0012*/ 	.short	0x0070
        /*0014*/ 	.byte	0x00, 0xf0, 0x01, 0x10


	//----- nvinfo : EIATTR_SPARSE_MMA_MASK
	.align		4
.L_20:
        /*0018*/ 	.byte	0x03, 0x50
        /*001a*/ 	.short	0x0000


	//----- nvinfo : EIATTR_MAXREG_COUNT
	.align		4
        /*001c*/ 	.byte	0x03, 0x1b
        /*001e*/ 	.short	0x00a8


	//----- nvinfo : EIATTR_NUM_BARRIERS
	.align		4
        /*0020*/ 	.byte	0x02, 0x4c
        /*0022*/ 	.byte	0x01
	.zero		1


	//----- nvinfo : EIATTR_MERCURY_ISA_VERSION
	.align		4
        /*0024*/ 	.byte	0x03, 0x5f
        /*0026*/ 	.short	0x0101


	//----- nvinfo : EIATTR_INT_WARP_WIDE_INSTR_OFFSETS
	.align		4
        /*0028*/ 	.byte	0x04, 0x31
        /*002a*/ 	.short	(.L_22 - .L_21)


	//   ....[0]....
.L_21:
        /*002c*/ 	.word	0x000003f0


	//   ....[1]....
        /*0030*/ 	.word	0x00000400


	//   ....[2]....
        /*0034*/ 	.word	0x000004f0


	//----- nvinfo : EIATTR_COOP_GROUP_MASK_REGIDS
	.align		4
.L_22:
        /*0038*/ 	.byte	0x04, 0x29
        /*003a*/ 	.short	(.L_24 - .L_23)


	//   ....[0]....
.L_23:
        /*003c*/ 	.word	0xffffffff


	//   ....[1]....
        /*0040*/ 	.word	0xffffffff


	//   ....[2]....
        /*0044*/ 	.word	0xffffffff


	//   ....[3]....
        /*0048*/ 	.word	0xffffffff


	//   ....[4]....
        /*004c*/ 	.word	0xffffffff


	//----- nvinfo : EIATTR_COOP_GROUP_INSTR_OFFSETS
	.align		4
.L_24:
        /*0050*/ 	.byte	0x04, 0x28
        /*0052*/ 	.short	(.L_26 - .L_25)


	//   ....[0]....
.L_25:
        /*0054*/ 	.word	0x00000060


	//   ....[1]....
        /*0058*/ 	.word	0x00000070


	//   ....[2]....
        /*005c*/ 	.word	0x00000130


	//   ....[3]....
        /*0060*/ 	.word	0x000002e0


	//   ....[4]....
        /*0064*/ 	.word	0x00000fe0


	//----- nvinfo : EIATTR_REG_RECONFIG
	.align		4
.L_26:
        /*0068*/ 	.byte	0x01, 0x54
	.zero		2


	//----- nvinfo : EIATTR_MBARRIER_INSTR_OFFSETS
	.align		4
        /*006c*/ 	.byte	0x04, 0x39
        /*006e*/ 	.short	(.L_28 - .L_27)


	//   ....[0]....
.L_27:
        /*0070*/ 	.word	0x00000230
        /*0074*/ 	.word	0x000000ff
        /*0078*/ 	.word	0x00000000
        /*007c*/ 	.short	0x0100
        /*007e*/ 	.byte	0x08
	.zero		1


	//   ....[1]....
        /*0080*/ 	.word	0x00000240
        /*0084*/ 	.word	0x000000ff
        /*0088*/ 	.word	0x00000028
        /*008c*/ 	.short	0x0100
        /*008e*/ 	.byte	0x08
	.zero		1


	//   ....[2]....
        /*0090*/ 	.word	0x00000250
        /*0094*/ 	.word	0x000000ff
        /*0098*/ 	.word	0x00000008
        /*009c*/ 	.short	0x0100
        /*009e*/ 	.byte	0x08
	.zero		1


	//   ....[3]....
        /*00a0*/ 	.word	0x00000260
        /*00a4*/ 	.word	0x000000ff
        /*00a8*/ 	.word	0x00000030
        /*00ac*/ 	.short	0x0100
        /*00ae*/ 	.byte	0x08
	.zero		1


	//   ....[4]....
        /*00b0*/ 	.word	0x00000270
        /*00b4*/ 	.word	0x000000ff
        /*00b8*/ 	.word	0x00000010
        /*00bc*/ 	.short	0x0100
        /*00be*/ 	.byte	0x08
	.zero		1


	//   ....[5]....
        /*00c0*/ 	.word	0x00000280
        /*00c4*/ 	.word	0x000000ff
        /*00c8*/ 	.word	0x00000038
        /*00cc*/ 	.short	0x0100
        /*00ce*/ 	.byte	0x08
	.zero		1


	//   ....[6]....
        /*00d0*/ 	.word	0x00000290
        /*00d4*/ 	.word	0x000000ff
        /*00d8*/ 	.word	0x00000018
        /*00dc*/ 	.short	0x0100
        /*00de*/ 	.byte	0x08
	.zero		1


	//   ....[7]....
        /*00e0*/ 	.word	0x000002a0
        /*00e4*/ 	.word	0x000000ff
        /*00e8*/ 	.word	0x00000040
        /*00ec*/ 	.short	0x0100
        /*00ee*/ 	.byte	0x08
	.zero		1


	//   ....[8]....
        /*00f0*/ 	.word	0x000002b0
        /*00f4*/ 	.word	0x000000ff
        /*00f8*/ 	.word	0x00000020
        /*00fc*/ 	.short	0x0100
        /*00fe*/ 	.byte	0x08
	.zero		1


	//   ....[9]....
        /*0100*/ 	.word	0x000002c0
        /*0104*/ 	.word	0x000000ff
        /*0108*/ 	.word	0x00000048
        /*010c*/ 	.short	0x0100
        /*010e*/ 	.byte	0x08
	.zero		1


	//   ....[10]....
        /*0110*/ 	.word	0x00000540
        /*0114*/ 	.word	0x000000ff
        /*0118*/ 	.word	0x00000060
        /*011c*/ 	.short	0x0100
        /*011e*/ 	.byte	0x06
	.zero		1


	//   ....[11]....
        /*0120*/ 	.word	0x000005a0
        /*0124*/ 	.word	0x000000ff
        /*0128*/ 	.word	0x00000068
        /*012c*/ 	.short	0x0100
        /*012e*/ 	.byte	0x06
	.zero		1


	//   ....[12]....
        /*0130*/ 	.word	0x00001510
        /*0134*/ 	.word	0x000000ff
        /*0138*/ 	.word	0x00000000
        /*013c*/ 	.short	0x010a
        /*013e*/ 	.byte	0x06
	.zero		1


	//   ....[13]....
        /*0140*/ 	.word	0x00001550
        /*0144*/ 	.word	0x000000ff
        /*0148*/ 	.word	0x00000000
        /*014c*/ 	.short	0x010a
        /*014e*/ 	.byte	0x06
	.zero		1


	//   ....[14]....
        /*0150*/ 	.word	0x00002040
        /*0154*/ 	.word	0x000000ff
        /*0158*/ 	.word	0x00000000
        /*015c*/ 	.short	0x010a
        /*015e*/ 	.byte	0x0e
	.zero		1


	//   ....[15]....
        /*0160*/ 	.word	0x00002080
        /*0164*/ 	.word	0x000000ff
        /*0168*/ 	.word	0x00000000
        /*016c*/ 	.short	0x010a
        /*016e*/ 	.byte	0x0e
	.zero		1


	//   ....[16]....
        /*0170*/ 	.word	0x00002870
        /*0174*/ 	.word	0x000000ff
        /*0178*/ 	.word	0x00000000
        /*017c*/ 	.short	0x0101
        /*017e*/ 	.byte	0x08
	.zero		1


	//   ....[17]....
        /*0180*/ 	.word	0x00002ec0
        /*0184*/ 	.word	0x000000ff
        /*0188*/ 	.word	0x00000000
        /*018c*/ 	.short	0x0101
        /*018e*/ 	.byte	0x08
	.zero		1


	//   ....[18]....
        /*0190*/ 	.word	0x000089d0
        /*0194*/ 	.word	0x00000013
        /*0198*/ 	.word	0x00000028
        /*019c*/ 	.short	0x010a
        /*019e*/ 	.byte	0x3f
	.zero		1


	//   ....[19]....
        /*01a0*/ 	.word	0x00008d70
        /*01a4*/ 	.word	0x00000008
        /*01a8*/ 	.word	0x00000068
        /*01ac*/ 	.short	0x0101
        /*01ae*/ 	.byte	0x3f
	.zero		1


	//   ....[20]....
        /*01b0*/ 	.word	0x00009480
        /*01b4*/ 	.word	0x00000006
        /*01b8*/ 	.word	0x00000000
        /*01bc*/ 	.short	0x010a
        /*01be*/ 	.byte	0x3f
	.zero		1


	//   ....[21]....
        /*01c0*/ 	.word	0x00009500
        /*01c4*/ 	.word	0x00000007
        /*01c8*/ 	.word	0x00000000
        /*01cc*/ 	.short	0x010a
        /*01ce*/ 	.byte	0x3f
	.zero		1


	//   ....[22]....
        /*01d0*/ 	.word	0x00009590
        /*01d4*/ 	.word	0x0000000a
        /*01d8*/ 	.word	0x00000000
        /*01dc*/ 	.short	0x010a
        /*01de*/ 	.byte	0x3f
	.zero		1


	//   ....[23]....
        /*01e0*/ 	.word	0x00009620
        /*01e4*/ 	.word	0x0000000b
        /*01e8*/ 	.word	0x00000000
        /*01ec*/ 	.short	0x010a
        /*01ee*/ 	.byte	0x3f
	.zero		1


	//   ....[24]....
        /*01f0*/ 	.word	0x000096b0
        /*01f4*/ 	.word	0x00000003
        /*01f8*/ 	.word	0x00000000
        /*01fc*/ 	.short	0x010a
        /*01fe*/ 	.byte	0x3f
	.zero		1


	//   ....[25]....
        /*0200*/ 	.word	0x00009720
        /*0204*/ 	.word	0x0000000b
        /*0208*/ 	.word	0x00000000
        /*020c*/ 	.short	0x010a
        /*020e*/ 	.byte	0x3f
	.zero		1


	//   ....[26]....
        /*0210*/ 	.word	0x00009780
        /*0214*/ 	.word	0x0000000c
        /*0218*/ 	.word	0x00000000
        /*021c*/ 	.short	0x010a
        /*021e*/ 	.byte	0x3f
	.zero		1


	//   ....[27]....
        /*0220*/ 	.word	0x00009850
        /*0224*/ 	.word	0x00000013
        /*0228*/ 	.word	0x00000028
        /*022c*/ 	.short	0x010a
        /*022e*/ 	.byte	0x3f
	.zero		1


	//   ....[28]....
        /*0230*/ 	.word	0x00009930
        /*0234*/ 	.word	0x00000006
        /*0238*/ 	.word	0x00000000
        /*023c*/ 	.short	0x010a
        /*023e*/ 	.byte	0x3f
	.zero		1


	//   ....[29]....
        /*0240*/ 	.word	0x00009980
        /*0244*/ 	.word	0x00000007
        /*0248*/ 	.word	0x00000000
        /*024c*/ 	.short	0x010a
        /*024e*/ 	.byte	0x3f
	.zero		1


	//   ....[30]....
        /*0250*/ 	.word	0x000099d0
        /*0254*/ 	.word	0x0000000a
        /*0258*/ 	.word	0x00000000
        /*025c*/ 	.short	0x010a
        /*025e*/ 	.byte	0x3f
	.zero		1


	//   ....[31]....
        /*0260*/ 	.word	0x00009a20
        /*0264*/ 	.word	0x0000000b
        /*0268*/ 	.word	0x00000000
        /*026c*/ 	.short	0x010a
        /*026e*/ 	.byte	0x3f
	.zero		1


	//----- nvinfo : EIATTR_NUM_MBARRIERS
	.align		4
.L_28:
        /*0270*/ 	.byte	0x03, 0x38
        /*0272*/ 	.short	0x000c


	//----- nvinfo : EIATTR_EXIT_INSTR_OFFSETS
	.align		4
        /*0274*/ 	.byte	0x04, 0x1c
        /*0276*/ 	.short	(.L_30 - .L_29)


	//   ....[0]....
.L_29:
        /*0278*/ 	.word	0x000005f0


	//   ....[1]....
        /*027c*/ 	.word	0x00000eb0


	//   ....[2]....
        /*0280*/ 	.word	0x00008040


	//   ....[3]....
        /*0284*/ 	.word	0x00008670


	//   ....[4]....
        /*0288*/ 	.word	0x00009700


	//----- nvinfo : EIATTR_MAX_THREADS
	.align		4
.L_30:
        /*028c*/ 	.byte	0x04, 0x05
        /*028e*/ 	.short	(.L_32 - .L_31)
.L_31:
        /*0290*/ 	.word	0x00000180
        /*0294*/ 	.word	0x00000001
        /*0298*/ 	.word	0x00000001


	//----- nvinfo : EIATTR_CRS_STACK_SIZE
	.align		4
.L_32:
        /*029c*/ 	.byte	0x04, 0x1e
        /*029e*/ 	.short	(.L_34 - .L_33)
.L_33:
        /*02a0*/ 	.word	0x00000000


	//----- nvinfo : EIATTR_CBANK_PARAM_SIZE
	.align		4
.L_34:
        /*02a4*/ 	.byte	0x03, 0x19
        /*02a6*/ 	.short	0x0470


	//----- nvinfo : EIATTR_PARAM_CBANK
	.align		4
        /*02a8*/ 	.byte	0x04, 0x0a
        /*02aa*/ 	.short	(.L_36 - .L_35)
	.align		4
.L_35:
        /*02ac*/ 	.word	index@(.nv.constant0._ZN7cutlass13device_kernelINS_4gemm6kernel13GemmUniversalIN4cute5tupleIJiiiiEEENS1_10collective13CollectiveMmaINS1_37MainloopSm90TmaGmmaWarpSpecializedFP8ILi5ENS5_IJNS4_1CILi1EEESB_SB_EEENS1_35KernelTmaWarpSpecializedCooperativeEEENS5_IJNSA_ILi256EEENSA_ILi64EEENSA_ILi128EEEEEENS_12float_e5m2_tENS5_IJlSB_lEEESJ_SK_NS4_8TiledMMAINS4_8MMA_AtomIJNS4_4SM904GMMA30MMA_64x64x32_F32E5M2E5M2_SS_TNILNSO_7ScaleInE1ELSQ_1EEEEEENS4_6LayoutINS5_IJNSA_ILi2EEESB_SB_EEENS5_IJSB_NSA_ILi0EEESW_EEEEENS5_IJNS4_10UnderscoreESZ_SZ_EEEEENS4_13SM90_TMA_LOADENS4_14ComposedLayoutINS4_7SwizzleILi3ELi4ELi3EEENS4_18smem_ptr_flag_bitsILi8EEENST_INS5_IJNSA_ILi8EEESH_EEENS5_IJSH_SB_EEEEEEEvNS4_8identityES12_S1C_vS1D_EENS_8epilogue10collective6detail29Sm90TmaWarpSpecializedAdapterINS1G_15DefaultEpilogueISJ_SK_SK_NS1F_6thread17LinearCombinationISJ_Li1EffLNS1K_9ScaleType4KindE0ELNS_15FloatRoundStyleE2ESJ_EENS1_15EpilogueDefaultEEEEEvvEEEEvNT_6ParamsE)
        /*02b0*/ 	.short	0x0210
        /*02b2*/ 	.short	0x0470


	//----- nvinfo : EIATTR_SW_WAR
	.align		4
.L_36:
        /*02b4*/ 	.byte	0x04, 0x36
        /*02b6*/ 	.short	(.L_38 - .L_37)
.L_37:
        /*02b8*/ 	.word	0x00000008
.L_38:


//--------------------- .nv.callgraph             --------------------------
	.section	.nv.callgraph,"",@"SHT_CUDA_CALLGRAPH"
	.align	4
	.sectionentsize	8
	.align		4
        /*0000*/ 	.word	0x00000000
	.align		4
        /*0004*/ 	.word	0xffffffff
	.align		4
        /*0008*/ 	.word	0x00000000
	.align		4
        /*000c*/ 	.word	0xfffffffe
	.align		4
        /*0010*/ 	.word	0x00000000
	.align		4
        /*0014*/ 	.word	0xfffffffd
	.align		4
        /*0018*/ 	.word	0x00000000
	.align		4
        /*001c*/ 	.word	0xfffffffc


//--------------------- .nv.constant4             --------------------------
	.section	.nv.constant4,"a",@progbits
	.align	8
	.align		8
.nv.constant4:
        /*0000*/ 	.dword	_ZN39_INTERNAL_d847edf2_4_k_cu_f5e55a5f_42744cuda3std3__45__cpo5beginE
	.align		8
        /*0008*/ 	.dword	_ZN39_INTERNAL_d847edf2_4_k_cu_f5e55a5f_42744cuda3std3__45__cpo3endE
	.align		8
        /*0010*/ 	.dword	_ZN39_INTERNAL_d847edf2_4_k_cu_f5e55a5f_42744cuda3std3__45__cpo6cbeginE
	.align		8
        /*0018*/ 	.dword	_ZN39_INTERNAL_d847edf2_4_k_cu_f5e55a5f_42744cuda3std3__45__cpo4cendE
	.align		8
        /*0020*/ 	.dword	_ZN39_INTERNAL_d847edf2_4_k_cu_f5e55a5f_42744cuda3std3__441_GLOBAL__N__d847edf2_4_k_cu_f5e55a5f_42746ignoreE
	.align		8
        /*0028*/ 	.dword	_ZN39_INTERNAL_d847edf2_4_k_cu_f5e55a5f_42744cuda3std3__419piecewise_constructE
	.align		8
        /*0030*/ 	.dword	_ZN39_INTERNAL_d847edf2_4_k_cu_f5e55a5f_42744cuda3std3__48in_placeE
	.align		8
        /*0038*/ 	.dword	_ZN39_INTERNAL_d847edf2_4_k_cu_f5e55a5f_42744cuda3std6ranges3__45__cpo4swapE
	.align		8
        /*0040*/ 	.dword	_ZN39_INTERNAL_d847edf2_4_k_cu_f5e55a5f_42744cuda3std6ranges3__45__cpo9iter_moveE
	.align		8
        /*0048*/ 	.dword	_ZN39_INTERNAL_d847edf2_4_k_cu_f5e55a5f_42744cute7productE
	.align		8
        /*0050*/ 	.dword	_ZN39_INTERNAL_d847edf2_4_k_cu_f5e55a5f_42744cute1_E


//--------------------- .text._ZN7cutlass13device_kernelINS_4gemm6kernel13GemmUniversalIN4cute5tupleIJiiiiEEENS1_10collective13CollectiveMmaINS1_37MainloopSm90TmaGmmaWarpSpecializedFP8ILi5ENS5_IJNS4_1CILi1EEESB_SB_EEENS1_35KernelTmaWarpSpecializedCooperativeEEENS5_IJNSA_ILi256EEENSA_ILi64EEENSA_ILi128EEEEEENS_12float_e5m2_tENS5_IJlSB_lEEESJ_SK_NS4_8TiledMMAINS4_8MMA_AtomIJNS4_4SM904GMMA30MMA_64x64x32_F32E5M2E5M2_SS_TNILNSO_7ScaleInE1ELSQ_1EEEEEENS4_6LayoutINS5_IJNSA_ILi2EEESB_SB_EEENS5_IJSB_NSA_ILi0EEESW_EEEEENS5_IJNS4_10UnderscoreESZ_SZ_EEEEENS4_13SM90_TMA_LOADENS4_14ComposedLayoutINS4_7SwizzleILi3ELi4ELi3EEENS4_18smem_ptr_flag_bitsILi8EEENST_INS5_IJNSA_ILi8EEESH_EEENS5_IJSH_SB_EEEEEEEvNS4_8identityES12_S1C_vS1D_EENS_8epilogue10collective6detail29Sm90TmaWarpSpecializedAdapterINS1G_15DefaultEpilogueISJ_SK_SK_NS1F_6thread17LinearCombinationISJ_Li1EffLNS1K_9ScaleType4KindE0ELNS_15FloatRoundStyleE2ESJ_EENS1_15EpilogueDefaultEEEEEvvEEEEvNT_6ParamsE --------------------------
	.section	.text._ZN7cutlass13device_kernelINS_4gemm6kernel13GemmUniversalIN4cute5tupleIJiiiiEEENS1_10collective13CollectiveMmaINS1_37MainloopSm90TmaGmmaWarpSpecializedFP8ILi5ENS5_IJNS4_1CILi1EEESB_SB_EEENS1_35KernelTmaWarpSpecializedCooperativeEEENS5_IJNSA_ILi256EEENSA_ILi64EEENSA_ILi128EEEEEENS_12float_e5m2_tENS5_IJlSB_lEEESJ_SK_NS4_8TiledMMAINS4_8MMA_AtomIJNS4_4SM904GMMA30MMA_64x64x32_F32E5M2E5M2_SS_TNILNSO_7ScaleInE1ELSQ_1EEEEEENS4_6LayoutINS5_IJNSA_ILi2EEESB_SB_EEENS5_IJSB_NSA_ILi0EEESW_EEEEENS5_IJNS4_10UnderscoreESZ_SZ_EEEEENS4_13SM90_TMA_LOADENS4_14ComposedLayoutINS4_7SwizzleILi3ELi4ELi3EEENS4_18smem_ptr_flag_bitsILi8EEENST_INS5_IJNSA_ILi8EEESH_EEENS5_IJSH_SB_EEEEEEEvNS4_8identityES12_S1C_vS1D_EENS_8epilogue10collective6detail29Sm90TmaWarpSpecializedAdapterINS1G_15DefaultEpilogueISJ_SK_SK_NS1F_6thread17LinearCombinationISJ_Li1EffLNS1K_9ScaleType4KindE0ELNS_15FloatRoundStyleE2ESJ_EENS1_15EpilogueDefaultEEEEEvvEEEEvNT_6ParamsE,"ax",@progbits
	.align	128
.text._ZN7cutlass13device_kernelINS_4gemm6kernel13GemmUniversalIN4cute5tupleIJiiiiEEENS1_10collective13CollectiveMmaINS1_37MainloopSm90TmaGmmaWarpSpecializedFP8ILi5ENS5_IJNS4_1CILi1EEESB_SB_EEENS1_35KernelTmaWarpSpecializedCooperativeEEENS5_IJNSA_ILi256EEENSA_ILi64EEENSA_ILi128EEEEEENS_12float_e5m2_tENS5_IJlSB_lEEESJ_SK_NS4_8TiledMMAINS4_8MMA_AtomIJNS4_4SM904GMMA30MMA_64x64x32_F32E5M2E5M2_SS_TNILNSO_7ScaleInE1ELSQ_1EEEEEENS4_6LayoutINS5_IJNSA_ILi2EEESB_SB_EEENS5_IJSB_NSA_ILi0EEESW_EEEEENS5_IJNS4_10UnderscoreESZ_SZ_EEEEENS4_13SM90_TMA_LOADENS4_14ComposedLayoutINS4_7SwizzleILi3ELi4ELi3EEENS4_18smem_ptr_flag_bitsILi8EEENST_INS5_IJNSA_ILi8EEESH_EEENS5_IJSH_SB_EEEEEEEvNS4_8identityES12_S1C_vS1D_EENS_8epilogue10collective6detail29Sm90TmaWarpSpecializedAdapterINS1G_15DefaultEpilogueISJ_SK_SK_NS1F_6thread17LinearCombinationISJ_Li1EffLNS1K_9ScaleType4KindE0ELNS_15FloatRoundStyleE2ESJ_EENS1_15EpilogueDefaultEEEEEvvEEEEvNT_6ParamsE:
        .type           _ZN7cutlass13device_kernelINS_4gemm6kernel13GemmUniversalIN4cute5tupleIJiiiiEEENS1_10collective13CollectiveMmaINS1_37MainloopSm90TmaGmmaWarpSpecializedFP8ILi5ENS5_IJNS4_1CILi1EEESB_SB_EEENS1_35KernelTmaWarpSpecializedCooperativeEEENS5_IJNSA_ILi256EEENSA_ILi64EEENSA_ILi128EEEEEENS_12float_e5m2_tENS5_IJlSB_lEEESJ_SK_NS4_8TiledMMAINS4_8MMA_AtomIJNS4_4SM904GMMA30MMA_64x64x32_F32E5M2E5M2_SS_TNILNSO_7ScaleInE1ELSQ_1EEEEEENS4_6LayoutINS5_IJNSA_ILi2EEESB_SB_EEENS5_IJSB_NSA_ILi0EEESW_EEEEENS5_IJNS4_10UnderscoreESZ_SZ_EEEEENS4_13SM90_TMA_LOADENS4_14ComposedLayoutINS4_7SwizzleILi3ELi4ELi3EEENS4_18smem_ptr_flag_bitsILi8EEENST_INS5_IJNSA_ILi8EEESH_EEENS5_IJSH_SB_EEEEEEEvNS4_8identityES12_S1C_vS1D_EENS_8epilogue10collective6detail29Sm90TmaWarpSpecializedAdapterINS1G_15DefaultEpilogueISJ_SK_SK_NS1F_6thread17LinearCombinationISJ_Li1EffLNS1K_9ScaleType4KindE0ELNS_15FloatRoundStyleE2ESJ_EENS1_15EpilogueDefaultEEEEEvvEEEEvNT_6ParamsE,@function
        .size           _ZN7cutlass13device_kernelINS_4gemm6kernel13GemmUniversalIN4cute5tupleIJiiiiEEENS1_10collective13CollectiveMmaINS1_37MainloopSm90TmaGmmaWarpSpecializedFP8ILi5ENS5_IJNS4_1CILi1EEESB_SB_EEENS1_35KernelTmaWarpSpecializedCooperativeEEENS5_IJNSA_ILi256EEENSA_ILi64EEENSA_ILi128EEEEEENS_12float_e5m2_tENS5_IJlSB_lEEESJ_SK_NS4_8TiledMMAINS4_8MMA_AtomIJNS4_4SM904GMMA30MMA_64x64x32_F32E5M2E5M2_SS_TNILNSO_7ScaleInE1ELSQ_1EEEEEENS4_6LayoutINS5_IJNSA_ILi2EEESB_SB_EEENS5_IJSB_NSA_ILi0EEESW_EEEEENS5_IJNS4_10UnderscoreESZ_SZ_EEEEENS4_13SM90_TMA_LOADENS4_14ComposedLayoutINS4_7SwizzleILi3ELi4ELi3EEENS4_18smem_ptr_flag_bitsILi8EEENST_INS5_IJNSA_ILi8EEESH_EEENS5_IJSH_SB_EEEEEEEvNS4_8identityES12_S1C_vS1D_EENS_8epilogue10collective6detail29Sm90TmaWarpSpecializedAdapterINS1G_15DefaultEpilogueISJ_SK_SK_NS1F_6thread17LinearCombinationISJ_Li1EffLNS1K_9ScaleType4KindE0ELNS_15FloatRoundStyleE2ESJ_EENS1_15EpilogueDefaultEEEEEvvEEEEvNT_6ParamsE,(.L_x_203 - _ZN7cutlass13device_kernelINS_4gemm6kernel13GemmUniversalIN4cute5tupleIJiiiiEEENS1_10collective13CollectiveMmaINS1_37MainloopSm90TmaGmmaWarpSpecializedFP8ILi5ENS5_IJNS4_1CILi1EEESB_SB_EEENS1_35KernelTmaWarpSpecializedCooperativeEEENS5_IJNSA_ILi256EEENSA_ILi64EEENSA_ILi128EEEEEENS_12float_e5m2_tENS5_IJlSB_lEEESJ_SK_NS4_8TiledMMAINS4_8MMA_AtomIJNS4_4SM904GMMA30MMA_64x64x32_F32E5M2E5M2_SS_TNILNSO_7ScaleInE1ELSQ_1EEEEEENS4_6LayoutINS5_IJNSA_ILi2EEESB_SB_EEENS5_IJSB_NSA_ILi0EEESW_EEEEENS5_IJNS4_10UnderscoreESZ_SZ_EEEEENS4_13SM90_TMA_LOADENS4_14ComposedLayoutINS4_7SwizzleILi3ELi4ELi3EEENS4_18smem_ptr_flag_bitsILi8EEENST_INS5_IJNSA_ILi8EEESH_EEENS5_IJSH_SB_EEEEEEEvNS4_8identityES12_S1C_vS1D_EENS_8epilogue10collective6detail29Sm90TmaWarpSpecializedAdapterINS1G_15DefaultEpilogueISJ_SK_SK_NS1F_6thread17LinearCombinationISJ_Li1EffLNS1K_9ScaleType4KindE0ELNS_15FloatRoundStyleE2ESJ_EENS1_15EpilogueDefaultEEEEEvvEEEEvNT_6ParamsE)
        .other          _ZN7cutlass13device_kernelINS_4gemm6kernel13GemmUniversalIN4cute5tupleIJiiiiEEENS1_10collective13CollectiveMmaINS1_37MainloopSm90TmaGmmaWarpSpecializedFP8ILi5ENS5_IJNS4_1CILi1EEESB_SB_EEENS1_35KernelTmaWarpSpecializedCooperativeEEENS5_IJNSA_ILi256EEENSA_ILi64EEENSA_ILi128EEEEEENS_12float_e5m2_tENS5_IJlSB_lEEESJ_SK_NS4_8TiledMMAINS4_8MMA_AtomIJNS4_4SM904GMMA30MMA_64x64x32_F32E5M2E5M2_SS_TNILNSO_7ScaleInE1ELSQ_1EEEEEENS4_6LayoutINS5_IJNSA_ILi2EEESB_SB_EEENS5_IJSB_NSA_ILi0EEESW_EEEEENS5_IJNS4_10UnderscoreESZ_SZ_EEEEENS4_13SM90_TMA_LOADENS4_14ComposedLayoutINS4_7SwizzleILi3ELi4ELi3EEENS4_18smem_ptr_flag_bitsILi8EEENST_INS5_IJNSA_ILi8EEESH_EEENS5_IJSH_SB_EEEEEEEvNS4_8identityES12_S1C_vS1D_EENS_8epilogue10collective6detail29Sm90TmaWarpSpecializedAdapterINS1G_15DefaultEpilogueISJ_SK_SK_NS1F_6thread17LinearCombinationISJ_Li1EffLNS1K_9ScaleType4KindE0ELNS_15FloatRoundStyleE2ESJ_EENS1_15EpilogueDefaultEEEEEvvEEEEvNT_6ParamsE,@"STO_CUDA_ENTRY STV_DEFAULT"
_ZN7cutlass13device_kernelINS_4gemm6kernel13GemmUniversalIN4cute5tupleIJiiiiEEENS1_10collective13CollectiveMmaINS1_37MainloopSm90TmaGmmaWarpSpecializedFP8ILi5ENS5_IJNS4_1CILi1EEESB_SB_EEENS1_35KernelTmaWarpSpecializedCooperativeEEENS5_IJNSA_ILi256EEENSA_ILi64EEENSA_ILi128EEEEEENS_12float_e5m2_tENS5_IJlSB_lEEESJ_SK_NS4_8TiledMMAINS4_8MMA_AtomIJNS4_4SM904GMMA30MMA_64x64x32_F32E5M2E5M2_SS_TNILNSO_7ScaleInE1ELSQ_1EEEEEENS4_6LayoutINS5_IJNSA_ILi2EEESB_SB_EEENS5_IJSB_NSA_ILi0EEESW_EEEEENS5_IJNS4_10UnderscoreESZ_SZ_EEEEENS4_13SM90_TMA_LOADENS4_14ComposedLayoutINS4_7SwizzleILi3ELi4ELi3EEENS4_18smem_ptr_flag_bitsILi8EEENST_INS5_IJNSA_ILi8EEESH_EEENS5_IJSH_SB_EEEEEEEvNS4_8identityES12_S1C_vS1D_EENS_8epilogue10collective6detail29Sm90TmaWarpSpecializedAdapterINS1G_15DefaultEpilogueISJ_SK_SK_NS1F_6thread17LinearCombinationISJ_Li1EffLNS1K_9ScaleType4KindE0ELNS_15FloatRoundStyleE2ESJ_EENS1_15EpilogueDefaultEEEEEvvEEEEvNT_6ParamsE:
[----:B------:R-:W-:Y:S01]  /*0000*/  LDC R1, c[0x0][0x28] ;  /* 0x00000a00ff017b82 */ /* 0x000fe20000000800 */
[----:B------:R-:W0:Y:S01]  /*0010*/  S2R R0, SR_TID.X ;  /* 0x0000000000007919 */ /* 0x000e220000002100 */
[----:B------:R-:W-:Y:S01]  /*0020*/  ELECT P0, URZ, PT ;  /* 0x00000000003f782f */ /* 0x000fe20003800000 */
[----:B------:R-:W-:Y:S01]  /*0030*/  BSSY B0, `(.L_x_0) ;  /* 0x000000f000007945 */ /* 0x000fe20003800000 */
[--C-:B0-----:R-:W-:Y:S02]  /*0040*/  SHF.R.U32.HI R2, RZ, 0x5, R0.reuse ;  /* 0x00000005ff027819 */ /* 0x101fe40000011600 */
[----:B------:R-:W-:-:S03]  /*0050*/  SHF.R.U32.HI R3, RZ, 0x7, R0 ;  /* 0x00000007ff037819 */ /* 0x000fc60000011600 */
[----:B------:R-:W0:Y:S04]  /*0060*/  SHFL.IDX PT, R5, R2, RZ, 0x1f ;  /* 0x00001fff02057589 */ /* 0x000e2800000e0000 */
[----:B------:R1:W2:Y:S01]  /*0070*/  SHFL.IDX PT, R6, R3, RZ, 0x1f ;  /* 0x00001fff03067589 */ /* 0x0002a200000e0000 */
[----:B0-----:R-:W-:-:S13]  /*0080*/  ISETP.NE.OR P0, PT, R5, RZ, !P0 ;  /* 0x000000ff0500720c */ /* 0x001fda0004705670 */
[----:B-12---:R-:W-:Y:S05]  /*0090*/  @P0 BRA `(.L_x_1) ;  /* 0x0000000000200947 */ /* 0x006fea0003800000 */
[----:B------:R-:W-:Y:S02]  /*00a0*/  ULDC.64 UR4, c[0x0][0x198] ;  /* 0x0000660000047ab9 */ /* 0x000fe40000000a00 */
[----:B------:R-:W-:Y:S02]  /*00b0*/  UIADD3 UR6, UP0, UR4, 0xf0, URZ ;  /* 0x000000f004067890 */ /* 0x000fe4000ff1e03f */
[----:B------:R-:W-:Y:S02]  /*00c0*/  UIADD3 UR4, UP1, UR4, 0x1f0, URZ ;  /* 0x000001f004047890 */ /* 0x000fe4000ff3e03f */
[----:B------:R-:W-:Y:S02]  /*00d0*/  UIADD3.X UR7, URZ, UR5, URZ, UP0, !UPT ;  /* 0x000000053f077290 */ /* 0x000fe400087fe43f */
[----:B------:R-:W-:-:S07]  /*00e0*/  UIADD3.X UR5, URZ, UR5, URZ, UP1, !UPT ;  /* 0x000000053f057290 */ /* 0x000fce0008ffe43f */
[----:B------:R0:W-:Y:S02]  /*00f0*/  UTMACCTL.PF [UR6] ;  /* 0x00000000060079b9 */ /* 0x0001e40008040000 */
[----:B------:R0:W-:Y:S02]  /*0100*/  UTMACCTL.PF [UR4] ;  /* 0x00000000040079b9 */ /* 0x0001e40008040000 */
[----:B0-----:R-:W-:Y:S01]  /*0110*/  NOP ;  /* 0x0000000000007918 */ /* 0x001fe20000000000 */
.L_x_1:
[----:B------:R-:W-:Y:S05]  /*0120*/  BSYNC B0 ;  /* 0x0000000000007941 */ /* 0x000fea0003800000 */
.L_x_0:
[----:B------:R-:W0:Y:S02]  /*0130*/  SHFL.IDX PT, R3, R2, RZ, 0x1f ;  /* 0x00001fff02037589 */ /* 0x000e2400000e0000 */
[----:B0-----:R-:W-:-:S13]  /*0140*/  ISETP.NE.AND P0, PT, R3, RZ, PT ;  /* 0x000000ff0300720c */ /* 0x001fda0003f05270 */
[----:B------:R-:W-:Y:S05]  /*0150*/  @P0 BRA `(.L_x_2) ;  /* 0x0000000000600947 */ /* 0x000fea0003800000 */
[----:B------:R-:W0:Y:S01]  /*0160*/  S2UR UR8, SR_CgaCtaId ;  /* 0x00000000000879c3 */ /* 0x000e220000008800 */
[----:B------:R-:W-:Y:S01]  /*0170*/  UMOV UR4, 0x400 ;  /* 0x0000040000047882 */ /* 0x000fe20000000000 */
[----:B------:R-:W-:Y:S01]  /*0180*/  UMOV UR5, 0x1 ;  /* 0x0000000100057882 */ /* 0x000fe20000000000 */
[----:B------:R-:W-:Y:S01]  /*0190*/  UMOV UR6, 0x100 ;  /* 0x0000010000067882 */ /* 0x000fe20000000000 */
[----:B------:R-:W-:Y:S01]  /*01a0*/  ELECT P0, URZ, PT ;  /* 0x00000000003f782f */ /* 0x000fe20003800000 */
[----:B------:R-:W-:-:S04]  /*01b0*/  UIADD3 UR6, -UR6, 0x100000, URZ ;  /* 0x0010000006067890 */ /* 0x000fc8000fffe13f */
[----:B------:R-:W-:Y:S02]  /*01c0*/  USHF.L.U32 UR7, UR6, 0xb, URZ ;  /* 0x0000000b06077899 */ /* 0x000fe4000800063f */
[----:B------:R-:W-:Y:S02]  /*01d0*/  USHF.L.U32 UR6, UR6, 0x1, URZ ;  /* 0x0000000106067899 */ /* 0x000fe4000800063f */
[----:B0-----:R-:W-:Y:S02]  /*01e0*/  ULEA UR8, UR8, UR4, 0x18 ;  /* 0x0000000408087291 */ /* 0x001fe4000f8ec03f */
[----:B------:R-:W-:-:S04]  /*01f0*/  UIADD3 UR4, -UR5, 0x100000, URZ ;  /* 0x0010000005047890 */ /* 0x000fc8000fffe13f */
[----:B------:R-:W-:Y:S02]  /*0200*/  USHF.L.U32 UR5, UR4, 0xb, URZ ;  /* 0x0000000b04057899 */ /* 0x000fe4000800063f */
[----:B------:R-:W-:Y:S01]  /*0210*/  USHF.L.U32 UR4, UR4, 0x1, URZ ;  /* 0x0000000104047899 */ /* 0x000fe2000800063f */
[----:B------:R-:W0:Y:S11]  /*0220*/  FENCE.VIEW.ASYNC.S ;  /* 0x00000000000073c6 */ /* 0x000e360000000000 */
[----:B0-----:R0:W1:Y:S01]  /*0230*/  SYNCS.EXCH.64 URZ, [UR8], UR4 ;  /* 0x00000004083f75b2 */ /* 0x0010620008000100 */
[----:B------:R0:W2:Y:S01]  /*0240*/  SYNCS.EXCH.64 URZ, [UR8+0x28], UR6 ;  /* 0x00002806083f75b2 */ /* 0x0000a20008000100 */
[----:B------:R0:W3:Y:S01]  /*0250*/  SYNCS.EXCH.64 URZ, [UR8+0x8], UR4 ;  /* 0x00000804083f75b2 */ /* 0x0000e20008000100 */
[----:B------:R0:W4:Y:S01]  /*0260*/  SYNCS.EXCH.64 URZ, [UR8+0x30], UR6 ;  /* 0x00003006083f75b2 */ /* 0x0001220008000100 */
[----:B------:R0:W0:Y:S01]  /*0270*/  SYNCS.EXCH.64 URZ, [UR8+0x10], UR4 ;  /* 0x00001004083f75b2 */ /* 0x0000220008000100 */
[----:B------:R0:W0:Y:S01]  /*0280*/  SYNCS.EXCH.64 URZ, [UR8+0x38], UR6 ;  /* 0x00003806083f75b2 */ /* 0x0000220008000100 */
[----:B------:R0:W0:Y:S01]  /*0290*/  SYNCS.EXCH.64 URZ, [UR8+0x18], UR4 ;  /* 0x00001804083f75b2 */ /* 0x0000220008000100 */
[----:B------:R0:W0:Y:S01]  /*02a0*/  SYNCS.EXCH.64 URZ, [UR8+0x40], UR6 ;  /* 0x00004006083f75b2 */ /* 0x0000220008000100 */
[----:B------:R0:W0:Y:S01]  /*02b0*/  SYNCS.EXCH.64 URZ, [UR8+0x20], UR4 ;  /* 0x00002004083f75b2 */ /* 0x0000220008000100 */
[----:B------:R0:W0:Y:S01]  /*02c0*/  SYNCS.EXCH.64 URZ, [UR8+0x48], UR6 ;  /* 0x00004806083f75b2 */ /* 0x0000220008000100 */
[----:B------:R-:W-:Y:S01]  /*02d0*/  NOP ;  /* 0x0000000000007918 */ /* 0x000fe20000000000 */
.L_x_2:
[----:B------:R-:W5:Y:S01]  /*02e0*/  SHFL.IDX PT, R2, R2, RZ, 0x1f ;  /* 0x00001fff02027589 */ /* 0x000f6200000e0000 */
[----:B------:R-:W1:Y:S01]  /*02f0*/  LDC R3, c[0x0][0x65c] ;  /* 0x00019700ff037b82 */ /* 0x000e620000000800 */
[----:B------:R-:W-:Y:S02]  /*0300*/  ELECT P0, URZ, PT ;  /* 0x00000000003f782f */ /* 0x000fe40003800000 */
[----:B------:R-:W-:Y:S01]  /*0310*/  SHF.R.S32.HI R4, RZ, 0x1f, R5 ;  /* 0x0000001fff047819 */ /* 0x000fe20000011405 */
[----:B------:R-:W2:Y:S01]  /*0320*/  S2R R10, SR_CTAID.Y ;  /* 0x00000000000a7919 */ /* 0x000ea20000002600 */
[----:B0-----:R-:W-:Y:S01]  /*0330*/  UMOV UR4, 0x20 ;  /* 0x0000002000047882 */ /* 0x001fe20000000000 */
[C---:B------:R-:W-:Y:S01]  /*0340*/  ISETP.NE.AND P2, PT, R6.reuse, RZ, PT ;  /* 0x000000ff0600720c */ /* 0x040fe20003f45270 */
[----:B------:R-:W-:Y:S01]  /*0350*/  VIADD R11, R6, 0xffffffff ;  /* 0xffffffff060b7836 */ /* 0x000fe20000000000 */
[----:B------:R-:W0:Y:S01]  /*0360*/  S2R R8, SR_CTAID.X ;  /* 0x0000000000087919 */ /* 0x000e220000002500 */
[----:B------:R-:W-:Y:S01]  /*0370*/  LEA.HI R4, R4, R5, RZ, 0x2 ;  /* 0x0000000504047211 */ /* 0x000fe200078f10ff */
[----:B------:R-:W-:Y:S01]  /*0380*/  NOP ;  /* 0x0000000000007918 */ /* 0x000fe20000000000 */
[----:B------:R-:W-:Y:S01]  /*0390*/  NOP ;  /* 0x0000000000007918 */ /* 0x000fe20000000000 */
[----:B------:R-:W-:-:S02]  /*03a0*/  ISETP.GE.U32.AND P1, PT, R11, 0x2, PT ;  /* 0x000000020b00780c */ /* 0x000fc40003f26070 */
[----:B------:R-:W-:-:S05]  /*03b0*/  LOP3.LUT R4, R4, 0xfffffffc, RZ, 0xc0, !PT ;  /* 0xfffffffc04047812 */ /* 0x000fca00078ec0ff */
[----:B------:R-:W-:Y:S01]  /*03c0*/  IMAD.IADD R5, R5, 0x1, -R4 ;  /* 0x0000000105057824 */ /* 0x000fe200078e0a04 */
[----:B-----5:R-:W-:Y:S02]  /*03d0*/  ISETP.NE.OR P0, PT, R2, RZ, !P0 ;  /* 0x000000ff0200720c */ /* 0x020fe40004705670 */
[----:B-1----:R-:W-:-:S11]  /*03e0*/  ISETP.NE.AND P3, PT, R3, 0x1, PT ;  /* 0x000000010300780c */ /* 0x002fd60003f65270 */
[----:B------:R-:W-:Y:S01]  /*03f0*/  VOTEU.ALL UP0, P0 ;  /* 0x00000000003f7886 */ /* 0x000fe20000000000 */
[----:B------:R-:W-:Y:S01]  /*0400*/  VOTEU.ALL UP1, P0 ;  /* 0x00000000003f7886 */ /* 0x000fe20000020000 */
[----:B------:R-:W0:Y:S01]  /*0410*/  @P3 LDC R9, c[0x0][0x10] ;  /* 0x00000400ff093b82 */ /* 0x000e220000000800 */
[----:B--2---:R-:W-:Y:S02]  /*0420*/  @P3 IMAD.MOV.U32 R2, RZ, RZ, R10 ;  /* 0x000000ffff023224 */ /* 0x004fe400078e000a */
[----:B------:R-:W-:Y:S01]  /*0430*/  @!UP0 UMOV UR6, 0x400 ;  /* 0x0000040000068882 */ /* 0x000fe20000000000 */
[----:B------:R-:W-:-:S04]  /*0440*/  @!UP0 UIADD3 UR4, -UR4, 0x100000, URZ ;  /* 0x0010000004048890 */ /* 0x000fc8000fffe13f */
[----:B------:R-:W-:Y:S02]  /*0450*/  @!UP0 USHF.L.U32 UR5, UR4, 0xb, URZ ;  /* 0x0000000b04058899 */ /* 0x000fe4000800063f */
[----:B------:R-:W-:Y:S01]  /*0460*/  @!UP0 USHF.L.U32 UR4, UR4, 0x1, URZ ;  /* 0x0000000104048899 */ /* 0x000fe2000800063f */
[----:B------:R-:W-:Y:S02]  /*0470*/  @P3 IMAD.MOV.U32 R3, RZ, RZ, RZ ;  /* 0x000000ffff033224 */ /* 0x000fe400078e00ff */
[----:B------:R-:W-:Y:S01]  /*0480*/  @P3 IMAD.MOV.U32 R13, RZ, RZ, RZ ;  /* 0x000000ffff0d3224 */ /* 0x000fe200078e00ff */
[----:B------:R-:W1:Y:S08]  /*0490*/  @!UP0 S2UR UR7, SR_CgaCtaId ;  /* 0x00000000000789c3 */ /* 0x000e700000008800 */
[----:B------:R-:W2:Y:S01]  /*04a0*/  @!P3 LDC R7, c[0x0][0xc] ;  /* 0x00000300ff07bb82 */ /* 0x000ea20000000800 */
[----:B0-----:R-:W-:-:S04]  /*04b0*/  @P3 IMAD.WIDE.U32 R2, R8, R9, R2 ;  /* 0x0000000908023225 */ /* 0x001fc800078e0002 */
[----:B------:R-:W-:Y:S02]  /*04c0*/  IMAD.MOV.U32 R9, RZ, RZ, RZ ;  /* 0x000000ffff097224 */ /* 0x000fe400078e00ff */
[----:B------:R-:W-:Y:S01]  /*04d0*/  @P3 IMAD.IADD R3, R3, 0x1, R13 ;  /* 0x0000000103033824 */ /* 0x000fe200078e020d */
[----:B-1----:R-:W-:Y:S01]  /*04e0*/  @!UP0 ULEA UR6, UR7, UR6, 0x18 ;  /* 0x0000000607068291 */ /* 0x002fe2000f8ec03f */
[----:B------:R-:W-:Y:S01]  /*04f0*/  VOTEU.ALL UP0, P0 ;  /* 0x00000000003f7886 */ /* 0x000fe20000000000 */
[----:B------:R-:W-:-:S04]  /*0500*/  ISETP.NE.AND P0, PT, R5, 0x3, PT ;  /* 0x000000030500780c */ /* 0x000fc80003f05270 */
[----:B------:R-:W-:-:S04]  /*0510*/  ISETP.EQ.OR P0, PT, R5, RZ, !P0 ;  /* 0x000000ff0500720c */ /* 0x000fc80004702670 */
[----:B------:R-:W-:Y:S01]  /*0520*/  ISETP.EQ.AND P0, PT, R6, RZ, P0 ;  /* 0x000000ff0600720c */ /* 0x000fe20000702270 */
[----:B------:R-:W0:Y:S02]  /*0530*/  FENCE.VIEW.ASYNC.S ;  /* 0x00000000000073c6 */ /* 0x000e240000000000 */
[----:B0-----:R0:W3:Y:S01]  /*0540*/  @!UP0 SYNCS.EXCH.64 URZ, [UR6+0x60], UR4 ;  /* 0x00006004063f85b2 */ /* 0x0010e20008000100 */
[----:B--2---:R-:W-:Y:S01]  /*0550*/  @!P3 IMAD.WIDE.U32 R6, R7, R10, R8 ;  /* 0x0000000a0706b225 */ /* 0x004fe200078e0008 */
[----:B------:R-:W-:-:S03]  /*0560*/  SEL R4, RZ, 0x1, !P0 ;  /* 0x00000001ff047807 */ /* 0x000fc60004000000 */
[----:B------:R-:W-:Y:S02]  /*0570*/  @!P3 IMAD.MOV.U32 R2, RZ, RZ, R6 ;  /* 0x000000ffff02b224 */ /* 0x000fe400078e0006 */
[----:B------:R-:W-:Y:S01]  /*0580*/  @!P3 IMAD.MOV.U32 R3, RZ, RZ, R7 ;  /* 0x000000ffff03b224 */ /* 0x000fe200078e0007 */
[----:B------:R-:W-:Y:S01]  /*0590*/  SEL R4, R4, 0x2, P1 ;  /* 0x0000000204047807 */ /* 0x000fe20000800000 */
[----:B------:R0:W3:Y:S01]  /*05a0*/  @!UP1 SYNCS.EXCH.64 URZ, [UR6+0x68], UR4 ;  /* 0x00006804063f95b2 */ /* 0x0000e20008000100 */
[----:B------:R-:W-:Y:S01]  /*05b0*/  NOP ;  /* 0x0000000000007918 */ /* 0x000fe20000000000 */
[----:B---34-:R-:W-:Y:S06]  /*05c0*/  BAR.SYNC.DEFER_BLOCKING 0x0 ;  /* 0x0000000000007b1d */ /* 0x018fec0000010000 */
[----:B------:R-:W-:Y:S05]  /*05d0*/  @!P2 BRA `(.L_x_3) ;  /* 0x00000078009ca947 */ /* 0x000fea0003800000 */
[----:B------:R-:W-:-:S13]  /*05e0*/  ISETP.GT.U32.AND P0, PT, R11, 0x1, PT ;  /* 0x000000010b00780c */ /* 0x000fda0003f04070 */
[----:B0-----:R-:W-:Y:S05]  /*05f0*/  @P0 EXIT ;  /* 0x000000000000094d */ /* 0x001fea0003800000 */
[----:B------:R-:W-:Y:S01]  /*0600*/  ULDC.64 UR4, c[0x0][0x650] ;  /* 0x0001940000047ab9 */ /* 0x000fe20000000a00 */
[----:B------:R-:W-:Y:S01]  /*0610*/  PRMT R12, RZ, 0x7610, R12 ;  /* 0x00007610ff0c7816 */ /* 0x000fe2000000000c */
[----:B------:R-:W-:Y:S01]  /*0620*/  IMAD.MOV.U32 R6, RZ, RZ, -0x1 ;  /* 0xffffffffff067424 */ /* 0x000fe200078e00ff */
[----:B------:R-:W-:Y:S01]  /*0630*/  ISETP.GE.U32.AND P0, PT, R2, UR4, PT ;  /* 0x0000000402007c0c */ /* 0x000fe2000bf06070 */
[----:B------:R-:W-:Y:S02]  /*0640*/  IMAD.MOV.U32 R7, RZ, RZ, -0x1 ;  /* 0xffffffffff077424 */ /* 0x000fe400078e00ff */
[----:B------:R-:W-:Y:S01]  /*0650*/  IMAD.MOV.U32 R5, RZ, RZ, -0x1 ;  /* 0xffffffffff057424 */ /* 0x000fe200078e00ff */
[----:B------:R-:W-:-:S13]  /*0660*/  ISETP.GE.U32.AND.EX P0, PT, R3, UR5, PT, P0 ;  /* 0x0000000503007c0c */ /* 0x000fda000bf06100 */
[----:B------:R-:W-:Y:S05]  /*0670*/  @P0 BRA `(.L_x_4) ;  /* 0x00000004005c0947 */ /* 0x000fea0003800000 */
[----:B------:R-:W0:Y:S01]  /*0680*/  LDC.64 R16, c[0x0][0x628] ;  /* 0x00018a00ff107b82 */ /* 0x000e220000000a00 */
[----:B------:R-:W-:Y:S02]  /*0690*/  IMAD.MOV.U32 R6, RZ, RZ, R2 ;  /* 0x000000ffff067224 */ /* 0x000fe400078e0002 */
[----:B------:R-:W-:-:S05]  /*06a0*/  IMAD.MOV.U32 R7, RZ, RZ, R3 ;  /* 0x000000ffff077224 */ /* 0x000fca00078e0003 */
[----:B------:R-:W1:Y:S08]  /*06b0*/  LDC R18, c[0x0][0x630] ;  /* 0x00018c00ff127b82 */ /* 0x000e700000000800 */
[----:B------:R-:W2:Y:S01]  /*06c0*/  LDC.64 R20, c[0x0][0x620] ;  /* 0x00018800ff147b82 */ /* 0x000ea20000000a00 */
[----:B0-----:R-:W-:-:S04]  /*06d0*/  ISETP.NE.U32.AND P0, PT, R16, RZ, PT ;  /* 0x000000ff1000720c */ /* 0x001fc80003f05070 */
[----:B------:R-:W-:-:S13]  /*06e0*/  ISETP.NE.AND.EX P0, PT, R17, RZ, PT, P0 ;  /* 0x000000ff1100720c */ /* 0x000fda0003f05300 */
[----:B-12---:R-:W-:Y:S05]  /*06f0*/  @!P0 BRA `(.L_x_5) ;  /* 0x0000000000288947 */ /* 0x006fea0003800000 */
[----:B------:R-:W0:Y:S02]  /*0700*/  LDC R5, c[0x0][0x634] ;  /* 0x00018d00ff057b82 */ /* 0x000e240000000800 */
[----:B0-----:R-:W-:-:S05]  /*0710*/  IADD3 R5, P0, R2, R5, RZ ;  /* 0x0000000502057210 */ /* 0x001fca0007f1e0ff */
[----:B------:R-:W-:-:S04]  /*0720*/  IMAD.X R11, RZ, RZ, R3, P0 ;  /* 0x000000ffff0b7224 */ /* 0x000fc800000e0603 */
[----:B------:R-:W-:-:S04]  /*0730*/  IMAD.WIDE.U32 R6, R11, R16, RZ ;  /* 0x000000100b067225 */ /* 0x000fc800078e00ff */
[----:B------:R-:W-:-:S04]  /*0740*/  IMAD.WIDE.U32 R12, P0, R5, R17, R6 ;  /* 0x00000011050c7225 */ /* 0x000fc80007800006 */
[----:B------:R-:W-:-:S04]  /*0750*/  IMAD.WIDE.U32 R6, R5, R16, RZ ;  /* 0x0000001005067225 */ /* 0x000fc800078e00ff */
[----:B------:R-:W-:Y:S01]  /*0760*/  IMAD.X R15, RZ, RZ, RZ, P0 ;  /* 0x000000ffff0f7224 */ /* 0x000fe200000e06ff */
[----:B------:R-:W-:Y:S01]  /*0770*/  IADD3 RZ, P0, R7, R12, RZ ;  /* 0x0000000c07ff7210 */ /* 0x000fe20007f1e0ff */
[----:B------:R-:W-:-:S04]  /*0780*/  IMAD.MOV.U32 R14, RZ, RZ, R13 ;  /* 0x000000ffff0e7224 */ /* 0x000fc800078e000d */
[----:B------:R-:W-:-:S08]  /*0790*/  IMAD.WIDE.U32.X R6, R11, R17, R14, P0 ;  /* 0x000000110b067225 */ /* 0x000fd000000e040e */
.L_x_5:
[--C-:B------:R-:W-:Y:S01]  /*07a0*/  SHF.R.U64 R26, R6, R18, R7.reuse ;  /* 0x00000012061a7219 */ /* 0x100fe20000001207 */
[----:B------:R-:W0:Y:S01]  /*07b0*/  LDC.64 R22, c[0x0][0x640] ;  /* 0x00019000ff167b82 */ /* 0x000e220000000a00 */
[----:B------:R-:W-:Y:S01]  /*07c0*/  I2FP.F32.U32 R5, R8 ;  /* 0x0000000800057245 */ /* 0x000fe20000201000 */
[----:B------:R-:W-:Y:S01]  /*07d0*/  ULDC UR4, c[0x0][0x150] ;  /* 0x0000540000047ab9 */ /* 0x000fe20000000800 */
[----:B------:R-:W-:Y:S02]  /*07e0*/  SHF.R.U32.HI R6, RZ, R18, R7 ;  /* 0x00000012ff067219 */ /* 0x000fe40000011607 */
[----:B------:R-:W-:Y:S01]  /*07f0*/  IADD3 R11, P0, RZ, -R26, RZ ;  /* 0x8000001aff0b7210 */ /* 0x000fe20007f1e0ff */
[----:B------:R-:W-:Y:S01]  /*0800*/  FMUL R5, R5, UR4 ;  /* 0x0000000405057c20 */ /* 0x000fe20008400000 */
[----:B------:R-:W-:Y:S01]  /*0810*/  ULDC UR4, c[0x0][0x154] ;  /* 0x0000550000047ab9 */ /* 0x000fe20000000800 */
[----:B------:R-:W1:Y:S02]  /*0820*/  LDC R14, c[0x0][0x618] ;  /* 0x00018600ff0e7b82 */ /* 0x000e640000000800 */
[----:B------:R-:W-:-:S02]  /*0830*/  IMAD.X R13, RZ, RZ, ~R6, P0 ;  /* 0x000000ffff0d7224 */ /* 0x000fc400000e0e06 */
[----:B------:R-:W2:Y:S01]  /*0840*/  F2I.U32.TRUNC.NTZ R5, R5 ;  /* 0x0000000500057305 */ /* 0x000ea2000020f000 */
[----:B------:R-:W-:-:S03]  /*0850*/  IMAD.WIDE.U32 R6, R11, R20, R2 ;  /* 0x000000140b067225 */ /* 0x000fc600078e0002 */
[----:B------:R-:W3:Y:S01]  /*0860*/  LDC R9, c[0x0][0x144] ;  /* 0x00005100ff097b82 */ /* 0x000ee20000000800 */
[----:B------:R-:W-:-:S04]  /*0870*/  IMAD R12, R13, R20, RZ ;  /* 0x000000140d0c7224 */ /* 0x000fc800078e02ff */
[----:B------:R-:W-:Y:S02]  /*0880*/  IMAD R11, R11, R21, R12 ;  /* 0x000000150b0b7224 */ /* 0x000fe400078e020c */
[----:B------:R-:W-:Y:S01]  /*0890*/  IMAD.MOV.U32 R12, RZ, RZ, 0x1 ;  /* 0x00000001ff0c7424 */ /* 0x000fe200078e00ff */
[----:B------:R-:W4:Y:S01]  /*08a0*/  LDC R18, c[0x0][0x608] ;  /* 0x00018200ff127b82 */ /* 0x000f220000000800 */
[----:B------:R-:W-:Y:S01]  /*08b0*/  IMAD.IADD R11, R7, 0x1, R11 ;  /* 0x00000001070b7824 */ /* 0x000fe200078e020b */
[----:B0-----:R-:W-:Y:S01]  /*08c0*/  ISETP.NE.U32.AND P0, PT, R22, RZ, PT ;  /* 0x000000ff1600720c */ /* 0x001fe20003f05070 */
[----:B--2---:R-:W-:-:S03]  /*08d0*/  IMAD.MOV R7, RZ, RZ, -R5 ;  /* 0x000000ffff077224 */ /* 0x004fc600078e0a05 */
[----:B------:R-:W-:Y:S02]  /*08e0*/  ISETP.NE.AND.EX P0, PT, R23, RZ, PT, P0 ;  /* 0x000000ff1700720c */ /* 0x000fe40003f05300 */
[----:B------:R-:W0:Y:S01]  /*08f0*/  LDC R13, c[0x0][0x658] ;  /* 0x00019600ff0d7b82 */ /* 0x000e220000000800 */
[--C-:B-1----:R-:W-:Y:S02]  /*0900*/  SHF.R.U64 R16, R6, R14, R11.reuse ;  /* 0x0000000e06107219 */ /* 0x102fe4000000120b */
[----:B------:R-:W-:Y:S02]  /*0910*/  I2FP.F32.U32 R6, R10 ;  /* 0x0000000a00067245 */ /* 0x000fe40000201000 */
[----:B------:R-:W-:-:S03]  /*0920*/  SHF.R.U32.HI R11, RZ, R14, R11 ;  /* 0x0000000eff0b7219 */ /* 0x000fc6000001160b */
[----:B------:R-:W1:Y:S01]  /*0930*/  LDC R17, c[0x0][0x148] ;  /* 0x00005200ff117b82 */ /* 0x000e620000000800 */
[----:B---3--:R-:W-:Y:S02]  /*0940*/  IMAD R5, R9, R7, R8 ;  /* 0x0000000709057224 */ /* 0x008fe400078e0208 */
[----:B------:R-:W-:Y:S01]  /*0950*/  FMUL R7, R6, UR4 ;  /* 0x0000000406077c20 */ /* 0x000fe20008400000 */
[----:B------:R-:W-:-:S03]  /*0960*/  IMAD.MOV.U32 R6, RZ, RZ, -0x1 ;  /* 0xffffffffff067424 */ /* 0x000fc600078e00ff */
[----:B------:R2:W3:Y:S01]  /*0970*/  F2I.U32.TRUNC.NTZ R15, R7 ;  /* 0x00000007000f7305 */ /* 0x0004e2000020f000 */
[----:B------:R-:W1:Y:S01]  /*0980*/  LDC R21, c[0x0][0x600] ;  /* 0x00018000ff157b82 */ /* 0x000e620000000800 */
[-CC-:B----4-:R-:W-:Y:S02]  /*0990*/  SHF.R.U64 R27, R16, R18.reuse, R11.reuse ;  /* 0x00000012101b7219 */ /* 0x190fe4000000120b */
[----:B------:R-:W-:-:S05]  /*09a0*/  SHF.R.U32.HI R8, RZ, R18, R11 ;  /* 0x00000012ff087219 */ /* 0x000fca000001160b */
[----:B------:R-:W4:Y:S01]  /*09b0*/  LDC R20, c[0x0][0x648] ;  /* 0x00019200ff147b82 */ /* 0x000f220000000800 */
[-CC-:B0-----:R-:W-:Y:S02]  /*09c0*/  SHF.R.U64 R18, R27, R13.reuse, R8.reuse ;  /* 0x0000000d1b127219 */ /* 0x181fe40000001208 */
[-C--:B------:R-:W-:Y:S02]  /*09d0*/  SHF.L.U32 R6, R6, R13.reuse, RZ ;  /* 0x0000000d06067219 */ /* 0x080fe400000006ff */
[-C--:B------:R-:W-:Y:S02]  /*09e0*/  SHF.R.U32.HI R8, RZ, R13.reuse, R8 ;  /* 0x0000000dff087219 */ /* 0x080fe40000011608 */
[----:B------:R-:W-:Y:S01]  /*09f0*/  LOP3.LUT R14, RZ, R6, RZ, 0x33, !PT ;  /* 0x00000006ff0e7212 */ /* 0x000fe200078e33ff */
[----:B------:R-:W0:Y:S01]  /*0a00*/  LDC R25, c[0x0][0x638] ;  /* 0x00018e00ff197b82 */ /* 0x000e220000000800 */
[----:B------:R-:W-:Y:S01]  /*0a10*/  SHF.L.U32 R11, R12, R13, RZ ;  /* 0x0000000d0c0b7219 */ /* 0x000fe200000006ff */
[----:B------:R-:W-:-:S02]  /*0a20*/  IMAD.MOV.U32 R6, RZ, RZ, R18 ;  /* 0x000000ffff067224 */ /* 0x000fc400078e0012 */
[----:B--2---:R-:W-:-:S04]  /*0a30*/  IMAD.MOV.U32 R7, RZ, RZ, R8 ;  /* 0x000000ffff077224 */ /* 0x004fc800078e0008 */
[----:B------:R-:W2:Y:S01]  /*0a40*/  LDC R24, c[0x0][0x610] ;  /* 0x00018400ff187b82 */ /* 0x000ea20000000800 */
[----:B---3--:R-:W-:Y:S05]  /*0a50*/  @!P0 BRA `(.L_x_6) ;  /* 0x0000000000288947 */ /* 0x008fea0003800000 */
[----:B------:R-:W3:Y:S02]  /*0a60*/  LDC R13, c[0x0][0x64c] ;  /* 0x00019300ff0d7b82 */ /* 0x000ee40000000800 */
[----:B---3--:R-:W-:-:S05]  /*0a70*/  IADD3 R13, P0, R18, R13, RZ ;  /* 0x0000000d120d7210 */ /* 0x008fca0007f1e0ff */
        /* <DEDUP_REMOVED lines=8> */
.L_x_6:
[----:B----4-:R-:W-:Y:S01]  /*0b00*/  SHF.R.U64 R6, R6, R20, R7 ;  /* 0x0000001406067219 */ /* 0x010fe20000001207 */
[----:B-1----:R-:W-:Y:S01]  /*0b10*/  VIADD R7, R21, 0xffffffff ;  /* 0xffffffff15077836 */ /* 0x002fe20000000000 */
[----:B------:R-:W-:Y:S01]  /*0b20*/  LOP3.LUT R14, R27, R14, RZ, 0xc0, !PT ;  /* 0x0000000e1b0e7212 */ /* 0x000fe200078ec0ff */
[----:B------:R-:W-:Y:S02]  /*0b30*/  IMAD.MOV R15, RZ, RZ, -R15 ;  /* 0x000000ffff0f7224 */ /* 0x000fe400078e0a0f */
[----:B------:R-:W-:Y:S01]  /*0b40*/  IMAD.MOV R8, RZ, RZ, -R6 ;  /* 0x000000ffff087224 */ /* 0x000fe200078e0a06 */
[----:B------:R-:W-:Y:S01]  /*0b50*/  LOP3.LUT R7, R16, R7, RZ, 0xc0, !PT ;  /* 0x0000000710077212 */ /* 0x000fe200078ec0ff */
[----:B------:R-:W-:Y:S02]  /*0b60*/  IMAD R14, R11, R6, R14 ;  /* 0x000000060b0e7224 */ /* 0x000fe400078e020e */
[----:B------:R-:W-:Y:S02]  /*0b70*/  @P3 IMAD R5, R17, R15, R10 ;  /* 0x0000000f11053224 */ /* 0x000fe400078e020a */
[----:B0-----:R-:W-:-:S02]  /*0b80*/  IMAD R6, R8, R25, R18 ;  /* 0x0000001908067224 */ /* 0x001fc400078e0212 */
[----:B--2---:R-:W-:Y:S02]  /*0b90*/  IMAD R5, R14, R24, R5 ;  /* 0x000000180e057224 */ /* 0x004fe400078e0205 */
[----:B------:R-:W-:Y:S02]  /*0ba0*/  IMAD R6, R6, R21, R7 ;  /* 0x0000001506067224 */ /* 0x000fe400078e0207 */
[----:B------:R-:W-:-:S03]  /*0bb0*/  IMAD.MOV.U32 R12, RZ, RZ, 0x1 ;  /* 0x00000001ff0c7424 */ /* 0x000fc600078e00ff */
[----:B------:R-:W-:Y:S02]  /*0bc0*/  SEL R7, R6, R5, !P3 ;  /* 0x0000000506077207 */ /* 0x000fe40005800000 */
[----:B------:R-:W-:Y:S01]  /*0bd0*/  SEL R6, R5, R6, !P3 ;  /* 0x0000000605067207 */ /* 0x000fe20005800000 */
[----:B------:R-:W-:-:S07]  /*0be0*/  IMAD.MOV.U32 R5, RZ, RZ, R26 ;  /* 0x000000ffff057224 */ /* 0x000fce00078e001a */
.L_x_4:
[----:B------:R-:W-:-:S08]  /*0bf0*/  NOP ;  /* 0x0000000000007918 */ /* 0x000fd00000000000 */
[----:B------:R-:W0:Y:S02]  /*0c00*/  USETMAXREG.TRY_ALLOC.CTAPOOL UP0, 0xe8 ;  /* 0x000000e8000079c8 */ /* 0x000e240008000600 */
[----:B0-----:R-:W-:-:S13]  /*0c10*/  PLOP3.LUT P0, PT, PT, PT, UP0, 0x80, 0x0 ;  /* 0x000000000000781c */ /* 0x001fda0003f0f008 */
[----:B------:R-:W-:Y:S05]  /*0c20*/  @!P0 BRA `(.L_x_4) ;  /* 0xfffffffc00f08947 */ /* 0x000fea000383ffff */
[----:B------:R-:W-:Y:S01]  /*0c30*/  ULDC.64 UR4, c[0x0][0x598] ;  /* 0x0001660000047ab9 */ /* 0x000fe20000000a00 */
[----:B------:R-:W-:Y:S01]  /*0c40*/  ULDC.64 UR20, c[0x0][0x208] ;  /* 0x0000820000147ab9 */ /* 0x000fe20000000a00 */
[----:B------:R-:W-:-:S04]  /*0c50*/  ISETP.NE.U32.AND P0, PT, RZ, UR4, PT ;  /* 0x00000004ff007c0c */ /* 0x000fc8000bf05070 */
[----:B------:R-:W-:-:S13]  /*0c60*/  ISETP.NE.AND.EX P0, PT, RZ, UR5, PT, P0 ;  /* 0x00000005ff007c0c */ /* 0x000fda000bf05300 */
[----:B------:R-:W-:Y:S05]  /*0c70*/  @!P0 BRA `(.L_x_7) ;  /* 0x00000000001c8947 */ /* 0x000fea0003800000 */
[----:B------:R-:W0:Y:S02]  /*0c80*/  LDC.64 R8, c[0x0][0x598] ;  /* 0x00016600ff087b82 */ /* 0x000e240000000a00 */
[----:B0-----:R-:W2:Y:S02]  /*0c90*/  LDG.E.64 R8, desc[UR20][R8.64] ;  /* 0x0000001408087981 */ /* 0x001ea4000c1e1b00 */
[----:B--2---:R-:W-:-:S04]  /*0ca0*/  ISETP.NE.U32.AND P0, PT, R8, RZ, PT ;  /* 0x000000ff0800720c */ /* 0x004fc80003f05070 */
[----:B------:R-:W-:-:S13]  /*0cb0*/  ISETP.NE.AND.EX P0, PT, R9, RZ, PT, P0 ;  /* 0x000000ff0900720c */ /* 0x000fda0003f05300 */
[----:B------:R-:W-:Y:S05]  /*0cc0*/  @!P0 BRA `(.L_x_7) ;  /* 0x0000000000088947 */ /* 0x000fea0003800000 */
[----:B------:R0:W5:Y:S01]  /*0cd0*/  LD.E R8, desc[UR20][R8.64] ;  /* 0x0000001408087980 */ /* 0x000162000c101900 */
[----:B------:R-:W-:Y:S05]  /*0ce0*/  BRA `(.L_x_8) ;  /* 0x0000000000207947 */ /* 0x000fea0003800000 */
.L_x_7:
[----:B------:R-:W-:Y:S02]  /*0cf0*/  ULDC.64 UR4, c[0x0][0x588] ;  /* 0x0001620000047ab9 */ /* 0x000fe40000000a00 */
[----:B------:R-:W-:-:S04]  /*0d00*/  ISETP.NE.U32.AND P0, PT, RZ, UR4, PT ;  /* 0x00000004ff007c0c */ /* 0x000fc8000bf05070 */
[----:B------:R-:W-:-:S13]  /*0d10*/  ISETP.NE.AND.EX P0, PT, RZ, UR5, PT, P0 ;  /* 0x00000005ff007c0c */ /* 0x000fda000bf05300 */
[----:B------:R-:W-:Y:S05]  /*0d20*/  @!P0 BRA `(.L_x_9) ;  /* 0x00000000000c8947 */ /* 0x000fea0003800000 */
[----:B------:R-:W0:Y:S02]  /*0d30*/  LDC.64 R8, c[0x0][0x588] ;  /* 0x00016200ff087b82 */ /* 0x000e240000000a00 */
[----:B0-----:R1:W5:Y:S01]  /*0d40*/  LDG.E R8, desc[UR20][R8.64] ;  /* 0x0000001408087981 */ /* 0x001362000c1e1900 */
[----:B------:R-:W-:Y:S05]  /*0d50*/  BRA `(.L_x_8) ;  /* 0x0000000000047947 */ /* 0x000fea0003800000 */
.L_x_9:
[----:B------:R-:W2:Y:S02]  /*0d60*/  LDC R8, c[0x0][0x580] ;  /* 0x00016000ff087b82 */ /* 0x000ea40000000800 */
.L_x_8:
[----:B------:R-:W-:Y:S02]  /*0d70*/  ULDC.64 UR4, c[0x0][0x5a0] ;  /* 0x0001680000047ab9 */ /* 0x000fe40000000a00 */
[----:B------:R-:W-:-:S04]  /*0d80*/  ISETP.NE.U32.AND P0, PT, RZ, UR4, PT ;  /* 0x00000004ff007c0c */ /* 0x000fc8000bf05070 */
[----:B------:R-:W-:-:S13]  /*0d90*/  ISETP.NE.AND.EX P0, PT, RZ, UR5, PT, P0 ;  /* 0x00000005ff007c0c */ /* 0x000fda000bf05300 */
[----:B------:R-:W-:Y:S05]  /*0da0*/  @!P0 BRA `(.L_x_10) ;  /* 0x00000000001c8947 */ /* 0x000fea0003800000 */
[----:B------:R-:W3:Y:S02]  /*0db0*/  LDC.64 R10, c[0x0][0x5a0] ;  /* 0x00016800ff0a7b82 */ /* 0x000ee40000000a00 */
[----:B---3--:R-:W3:Y:S02]  /*0dc0*/  LDG.E.64 R10, desc[UR20][R10.64] ;  /* 0x000000140a0a7981 */ /* 0x008ee4000c1e1b00 */
[----:B---3--:R-:W-:-:S04]  /*0dd0*/  ISETP.NE.U32.AND P0, PT, R10, RZ, PT ;  /* 0x000000ff0a00720c */ /* 0x008fc80003f05070 */
[----:B------:R-:W-:-:S13]  /*0de0*/  ISETP.NE.AND.EX P0, PT, R11, RZ, PT, P0 ;  /* 0x000000ff0b00720c */ /* 0x000fda0003f05300 */
[----:B------:R-:W-:Y:S05]  /*0df0*/  @!P0 BRA `(.L_x_10) ;  /* 0x0000000000088947 */ /* 0x000fea0003800000 */
[----:B01----:R0:W5:Y:S01]  /*0e00*/  LD.E R9, desc[UR20][R10.64] ;  /* 0x000000140a097980 */ /* 0x003162000c101900 */
[----:B------:R-:W-:Y:S05]  /*0e10*/  BRA `(.L_x_11) ;  /* 0x0000000000207947 */ /* 0x000fea0003800000 */
.L_x_10:
[----:B------:R-:W-:Y:S02]  /*0e20*/  ULDC.64 UR4, c[0x0][0x590] ;  /* 0x0001640000047ab9 */ /* 0x000fe40000000a00 */
[----:B------:R-:W-:-:S04]  /*0e30*/  ISETP.NE.U32.AND P0, PT, RZ, UR4, PT ;  /* 0x00000004ff007c0c */ /* 0x000fc8000bf05070 */
[----:B------:R-:W-:-:S13]  /*0e40*/  ISETP.NE.AND.EX P0, PT, RZ, UR5, PT, P0 ;  /* 0x00000005ff007c0c */ /* 0x000fda000bf05300 */
[----:B------:R-:W-:Y:S05]  /*0e50*/  @!P0 BRA `(.L_x_12) ;  /* 0x00000000000c8947 */ /* 0x000fea0003800000 */
[----:B------:R-:W0:Y:S02]  /*0e60*/  LDC.64 R10, c[0x0][0x590] ;  /* 0x00016400ff0a7b82 */ /* 0x000e240000000a00 */
[----:B01----:R1:W5:Y:S01]  /*0e70*/  LDG.E R9, desc[UR20][R10.64] ;  /* 0x000000140a097981 */ /* 0x003362000c1e1900 */
[----:B------:R-:W-:Y:S05]  /*0e80*/  BRA `(.L_x_11) ;  /* 0x0000000000047947 */ /* 0x000fea0003800000 */
.L_x_12:
[----:B01----:R-:W3:Y:S02]  /*0e90*/  LDC R9, c[0x0][0x584] ;  /* 0x00016100ff097b82 */ /* 0x003ee40000000800 */
.L_x_11:
[----:B------:R-:W-:-:S13]  /*0ea0*/  LOP3.LUT P0, RZ, R12, 0xff, RZ, 0xc0, !PT ;  /* 0x000000ff0cff7812 */ /* 0x000fda000780c0ff */
[----:B------:R-:W-:Y:S05]  /*0eb0*/  @!P0 EXIT ;  /* 0x000000000000894d */ /* 0x000fea0003800000 */
[----:B------:R-:W-:Y:S01]  /*0ec0*/  ULDC UR4, c[0x0][0x28c] ;  /* 0x0000a30000047ab9 */ /* 0x000fe20000000800 */
[----:B------:R-:W-:Y:S01]  /*0ed0*/  LOP3.LUT R142, R4, 0x1, RZ, 0xfc, !PT ;  /* 0x00000001048e7812 */ /* 0x000fe200078efcff */
[----:B------:R-:W-:-:S04]  /*0ee0*/  UIADD3 UR4, UR4, 0x7f, URZ ;  /* 0x0000007f04047890 */ /* 0x000fc8000fffe03f */
[----:B------:R-:W-:-:S04]  /*0ef0*/  USHF.R.S32.HI UR5, URZ, 0x1f, UR4 ;  /* 0x0000001f3f057899 */ /* 0x000fc80008011404 */
[----:B------:R-:W-:-:S03]  /*0f00*/  ULEA.HI UR5, UR5, UR4, URZ, 0x7 ;  /* 0x0000000405057291 */ /* 0x000fc6000f8f383f */
[----:B------:R-:W-:Y:S01]  /*0f10*/  UMOV UR4, URZ ;  /* 0x0000003f00047c82 */ /* 0x000fe20008000000 */
[----:B------:R-:W-:-:S03]  /*0f20*/  USHF.R.S32.HI UR9, URZ, 0x7, UR5 ;  /* 0x000000073f097899 */ /* 0x000fc60008011405 */
[----:B------:R-:W-:-:S09]  /*0f30*/  UMOV UR5, URZ ;  /* 0x0000003f00057c82 */ /* 0x000fd20008000000 */
.L_x_165:
[----:B01----:R-:W-:Y:S01]  /*0f40*/  LOP3.LUT R10, R0, 0x80, RZ, 0xc0, !PT ;  /* 0x00000080000a7812 */ /* 0x003fe200078ec0ff */
[----:B------:R-:W0:Y:S01]  /*0f50*/  S2UR UR13, SR_CgaCtaId ;  /* 0x00000000000d79c3 */ /* 0x000e220000008800 */
[----:B------:R-:W-:Y:S01]  /*0f60*/  UMOV UR12, 0x400 ;  /* 0x00000400000c7882 */ /* 0x000fe20000000000 */
[----:B------:R-:W-:Y:S01]  /*0f70*/  UMOV UR6, URZ ;  /* 0x0000003f00067c82 */ /* 0x000fe20008000000 */
[----:B------:R-:W-:Y:S01]  /*0f80*/  SHF.R.U32.HI R10, RZ, 0x7, R10 ;  /* 0x00000007ff0a7819 */ /* 0x000fe2000001160a */
[----:B------:R-:W-:Y:S01]  /*0f90*/  UMOV UR7, URZ ;  /* 0x0000003f00077c82 */ /* 0x000fe20008000000 */
[----:B------:R-:W-:Y:S02]  /*0fa0*/  CS2R R18, SRZ ;  /* 0x0000000000127805 */ /* 0x000fe4000001ff00 */
[----:B------:R-:W-:Y:S02]  /*0fb0*/  CS2R R16, SRZ ;  /* 0x0000000000107805 */ /* 0x000fe4000001ff00 */
[----:B------:R-:W-:Y:S01]  /*0fc0*/  CS2R R20, SRZ ;  /* 0x0000000000147805 */ /* 0x000fe2000001ff00 */
[----:B------:R-:W1:Y:S01]  /*0fd0*/  LDC R11, c[0x0][0x28c] ;  /* 0x0000a300ff0b7b82 */ /* 0x000e620000000800 */
[----:B----4-:R-:W4:Y:S01]  /*0fe0*/  SHFL.IDX PT, R10, R10, RZ, 0x1f ;  /* 0x00001fff0a0a7589 */ /* 0x010f2200000e0000 */
[----:B------:R-:W-:-:S02]  /*0ff0*/  CS2R R22, SRZ ;  /* 0x0000000000167805 */ /* 0x000fc4000001ff00 */
[----:B------:R-:W-:Y:S02]  /*1000*/  CS2R R88, SRZ ;  /* 0x0000000000587805 */ /* 0x000fe4000001ff00 */
[----:B------:R-:W-:Y:S02]  /*1010*/  CS2R R90, SRZ ;  /* 0x00000000005a7805 */ /* 0x000fe4000001ff00 */
[----:B------:R-:W-:Y:S02]  /*1020*/  CS2R R92, SRZ ;  /* 0x00000000005c7805 */ /* 0x000fe4000001ff00 */
[----:B------:R-:W-:Y:S02]  /*1030*/  CS2R R96, SRZ ;  /* 0x0000000000607805 */ /* 0x000fe4000001ff00 */
[----:B------:R-:W-:Y:S02]  /*1040*/  CS2R R94, SRZ ;  /* 0x00000000005e7805 */ /* 0x000fe4000001ff00 */
        /* <DEDUP_REMOVED lines=16> */
[----:B-1----:R-:W-:Y:S02]  /*1150*/  ISETP.GE.AND P0, PT, R11, 0x1, PT ;  /* 0x000000010b00780c */ /* 0x002fe40003f06270 */
[----:B------:R-:W-:Y:S02]  /*1160*/  CS2R R130, SRZ ;  /* 0x0000000000827805 */ /* 0x000fe4000001ff00 */
[----:B----4-:R-:W-:-:S02]  /*1170*/  R2UR UR8, R10 ;  /* 0x000000000a0872ca */ /* 0x010fc400000e0000 */
[----:B------:R-:W-:Y:S02]  /*1180*/  CS2R R132, SRZ ;  /* 0x0000000000847805 */ /* 0x000fe4000001ff00 */
[----:B------:R-:W-:Y:S02]  /*1190*/  CS2R R134, SRZ ;  /* 0x0000000000867805 */ /* 0x000fe4000001ff00 */
[----:B------:R-:W-:Y:S02]  /*11a0*/  CS2R R136, SRZ ;  /* 0x0000000000887805 */ /* 0x000fe4000001ff00 */
[----:B------:R-:W-:Y:S02]  /*11b0*/  CS2R R138, SRZ ;  /* 0x00000000008a7805 */ /* 0x000fe4000001ff00 */
[----:B------:R-:W-:Y:S01]  /*11c0*/  CS2R R140, SRZ ;  /* 0x00000000008c7805 */ /* 0x000fe2000001ff00 */
[----:B------:R-:W-:Y:S01]  /*11d0*/  IMAD.MOV.U32 R143, RZ, RZ, RZ ;  /* 0x000000ffff8f7224 */ /* 0x000fe200078e00ff */
[----:B------:R-:W-:Y:S01]  /*11e0*/  CS2R R56, SRZ ;  /* 0x0000000000387805 */ /* 0x000fe2000001ff00 */
[----:B------:R-:W-:Y:S01]  /*11f0*/  IMAD.MOV.U32 R145, RZ, RZ, RZ ;  /* 0x000000ffff917224 */ /* 0x000fe200078e00ff */
[----:B------:R-:W-:Y:S01]  /*1200*/  CS2R R58, SRZ ;  /* 0x00000000003a7805 */ /* 0x000fe2000001ff00 */
[----:B--23--:R-:W-:Y:S01]  /*1210*/  IMAD.U32 R13, RZ, RZ, UR4 ;  /* 0x00000004ff0d7e24 */ /* 0x00cfe2000f8e00ff */
[----:B------:R-:W-:-:S02]  /*1220*/  CS2R R60, SRZ ;  /* 0x00000000003c7805 */ /* 0x000fc4000001ff00 */
[----:B------:R-:W-:Y:S01]  /*1230*/  CS2R R62, SRZ ;  /* 0x00000000003e7805 */ /* 0x000fe2000001ff00 */
[----:B------:R-:W-:Y:S01]  /*1240*/  ULEA.HI UR10, UR8, UR8, URZ, 0x1 ;  /* 0x00000008080a7291 */ /* 0x000fe2000f8f083f */
[----:B------:R-:W-:Y:S02]  /*1250*/  CS2R R64, SRZ ;  /* 0x0000000000407805 */ /* 0x000fe4000001ff00 */
[----:B------:R-:W-:Y:S02]  /*1260*/  CS2R R66, SRZ ;  /* 0x0000000000427805 */ /* 0x000fe4000001ff00 */
[----:B------:R-:W-:Y:S01]  /*1270*/  CS2R R68, SRZ ;  /* 0x0000000000447805 */ /* 0x000fe2000001ff00 */
[----:B------:R-:W-:Y:S01]  /*1280*/  ULOP3.LUT UR11, UR10, 0x7fffe, URZ, 0xc0, !UPT ;  /* 0x0007fffe0a0b7892 */ /* 0x000fe2000f8ec03f */
[----:B------:R-:W-:Y:S01]  /*1290*/  CS2R R70, SRZ ;  /* 0x0000000000467805 */ /* 0x000fe2000001ff00 */
[----:B0-----:R-:W-:Y:S01]  /*12a0*/  ULEA UR10, UR13, UR12, 0x18 ;  /* 0x0000000c0d0a7291 */ /* 0x001fe2000f8ec03f */
[----:B------:R-:W-:Y:S01]  /*12b0*/  CS2R R72, SRZ ;  /* 0x0000000000487805 */ /* 0x000fe2000001ff00 */
[----:B------:R-:W-:Y:S01]  /*12c0*/  UIADD3 UR11, UR8, -UR11, URZ ;  /* 0x8000000b080b7290 */ /* 0x000fe2000fffe03f */
[----:B------:R-:W-:Y:S01]  /*12d0*/  CS2R R74, SRZ ;  /* 0x00000000004a7805 */ /* 0x000fe2000001ff00 */
[----:B------:R-:W-:Y:S01]  /*12e0*/  UMOV UR12, UR5 ;  /* 0x00000005000c7c82 */ /* 0x000fe20008000000 */
[----:B------:R-:W-:Y:S01]  /*12f0*/  UMOV UR8, URZ ;  /* 0x0000003f00087c82 */ /* 0x000fe20008000000 */
[----:B------:R-:W-:Y:S01]  /*1300*/  ULEA UR11, UR11, UR10, 0xd ;  /* 0x0000000a0b0b7291 */ /* 0x000fe2000f8e683f */
[----:B------:R-:W-:-:S02]  /*1310*/  CS2R R76, SRZ ;  /* 0x00000000004c7805 */ /* 0x000fc4000001ff00 */
[----:B------:R-:W-:Y:S02]  /*1320*/  CS2R R78, SRZ ;  /* 0x00000000004e7805 */ /* 0x000fe4000001ff00 */
[----:B------:R-:W-:Y:S01]  /*1330*/  CS2R R80, SRZ ;  /* 0x0000000000507805 */ /* 0x000fe2000001ff00 */
[----:B------:R-:W-:Y:S01]  /*1340*/  UIADD3 UR11, UR11, 0x100, URZ ;  /* 0x000001000b0b7890 */ /* 0x000fe2000fffe03f */
[----:B------:R-:W-:Y:S02]  /*1350*/  CS2R R82, SRZ ;  /* 0x0000000000527805 */ /* 0x000fe4000001ff00 */
[----:B------:R-:W-:Y:S02]  /*1360*/  CS2R R84, SRZ ;  /* 0x0000000000547805 */ /* 0x000fe4000001ff00 */
[----:B------:R-:W-:Y:S01]  /*1370*/  CS2R R86, SRZ ;  /* 0x0000000000567805 */ /* 0x000fe2000001ff00 */
[----:B------:R-:W-:Y:S01]  /*1380*/  USHF.R.U32.HI UR11, URZ, 0x4, UR11 ;  /* 0x000000043f0b7899 */ /* 0x000fe2000801160b */
[----:B------:R-:W-:-:S02]  /*1390*/  CS2R R24, SRZ ;  /* 0x0000000000187805 */ /* 0x000fc4000001ff00 */
[----:B------:R-:W-:Y:S02]  /*13a0*/  CS2R R26, SRZ ;  /* 0x00000000001a7805 */ /* 0x000fe4000001ff00 */
[----:B------:R-:W-:Y:S01]  /*13b0*/  CS2R R28, SRZ ;  /* 0x00000000001c7805 */ /* 0x000fe2000001ff00 */
[----:B------:R-:W-:Y:S01]  /*13c0*/  ULOP3.LUT UR11, UR11, 0x3fff, URZ, 0xc0, !UPT ;  /* 0x00003fff0b0b7892 */ /* 0x000fe2000f8ec03f */
        /* <DEDUP_REMOVED lines=12> */
[----:B------:R-:W-:Y:S01]  /*1490*/  CS2R R54, SRZ ;  /* 0x0000000000367805 */ /* 0x000fe2000001ff00 */
[----:B------:R-:W-:Y:S06]  /*14a0*/  @!P0 BRA `(.L_x_13) ;  /* 0x0000000800a08947 */ /* 0x000fec0003800000 */
[----:B------:R-:W-:-:S13]  /*14b0*/  ISETP.NE.AND P1, PT, R142, 0x3, PT ;  /* 0x000000038e00780c */ /* 0x000fda0003f25270 */
[----:B------:R-:W-:Y:S05]  /*14c0*/  @!P1 BRA `(.L_x_14) ;  /* 0x0000000000049947 */ /* 0x000fea0003800000 */
[----:B------:R-:W-:Y:S01]  /*14d0*/  BPT.TRAP 0x1 ;  /* 0x000000040000795c */ /* 0x000fe20000300000 */
.L_x_14:
[----:B------:R-:W-:Y:S01]  /*14e0*/  ULEA UR6, UR5, UR10, 0x3 ;  /* 0x0000000a05067291 */ /* 0x000fe2000f8e183f */
[----:B------:R-:W-:-:S05]  /*14f0*/  IMAD.U32 R10, RZ, RZ, UR4 ;  /* 0x00000004ff0a7e24 */ /* 0x000fca000f8e00ff */
[----:B------:R-:W-:-:S04]  /*1500*/  SHF.L.U32 R10, R10, 0x1f, RZ ;  /* 0x0000001f0a0a7819 */ /* 0x000fc800000006ff */
[----:B------:R0:W1:Y:S01]  /*1510*/  SYNCS.PHASECHK.TRANS64.TRYWAIT P0, [UR6], R10 ;  /* 0x0000000aff0075a7 */ /* 0x0000620008000146 */
[----:B------:R-:W-:Y:S05]  /*1520*/  @!P1 BRA `(.L_x_15) ;  /* 0x0000000000049947 */ /* 0x000fea0003800000 */
[----:B------:R-:W-:Y:S01]  /*1530*/  BPT.TRAP 0x1 ;  /* 0x000000040000795c */ /* 0x000fe20000300000 */
.L_x_15:
[----:B-1----:R-:W-:Y:S05]  /*1540*/  @P0 BRA `(.L_x_16) ;  /* 0x0000000000080947 */ /* 0x002fea0003800000 */
[----:B------:R-:W1:Y:S02]  /*1550*/  SYNCS.PHASECHK.TRANS64.TRYWAIT P0, [UR6], R10 ;  /* 0x0000000aff0075a7 */ /* 0x000e640008000146 */
[----:B-1----:R-:W-:Y:S05]  /*1560*/  @!P0 BRA `(.L_x_17) ;  /* 0x0000008000688947 */ /* 0x002fea0003800000 */
.L_x_16:
[----:B------:R-:W-:Y:S01]  /*1570*/  UIADD3 UR6, UR10, 0x28100, URZ ;  /* 0x000281000a067890 */ /* 0x000fe2000fffe03f */
[----:B------:R-:W-:Y:S01]  /*1580*/  WARPGROUP.ARRIVE ;  /* 0x00000000000079c5 */ /* 0x000fe20000000000 */
[----:B------:R-:W-:Y:S01]  /*1590*/  ULOP3.LUT UR8, UR11, 0x10000, URZ, 0xfc, !UPT ;  /* 0x000100000b087892 */ /* 0x000fe2000f8efc3f */
[----:B------:R-:W-:Y:S01]  /*15a0*/  CS2R R18, SRZ ;  /* 0x0000000000127805 */ /* 0x000fe2000001ff00 */
[----:B------:R-:W-:Y:S01]  /*15b0*/  USHF.R.U32.HI UR6, URZ, 0x4, UR6 ;  /* 0x000000043f067899 */ /* 0x000fe20008011606 */
[----:B------:R-:W-:Y:S01]  /*15c0*/  CS2R R16, SRZ ;  /* 0x0000000000107805 */ /* 0x000fe2000001ff00 */
[----:B------:R-:W-:Y:S01]  /*15d0*/  ULEA UR8, UR5, UR8, 0xb ;  /* 0x0000000805087291 */ /* 0x000fe2000f8e583f */
[----:B------:R-:W-:Y:S01]  /*15e0*/  CS2R R20, SRZ ;  /* 0x0000000000147805 */ /* 0x000fe2000001ff00 */
[----:B------:R-:W-:Y:S01]  /*15f0*/  ULOP3.LUT UR6, UR6, 0x3fff, URZ, 0xc0, !UPT ;  /* 0x00003fff06067892 */ /* 0x000fe2000f8ec03f */
[----:B------:R-:W-:Y:S01]  /*1600*/  CS2R R22, SRZ ;  /* 0x0000000000167805 */ /* 0x000fe2000001ff00 */
[----:B------:R-:W-:Y:S01]  /*1610*/  UMOV UR13, 0x40000040 ;  /* 0x40000040000d7882 */ /* 0x000fe20000000000 */
[----:B------:R-:W-:Y:S01]  /*1620*/  UMOV UR15, 0x40000040 ;  /* 0x40000040000f7882 */ /* 0x000fe20000000000 */
[----:B------:R-:W-:Y:S01]  /*1630*/  ULOP3.LUT UR6, UR6, 0x10000, URZ, 0xfc, !UPT ;  /* 0x0001000006067892 */ /* 0x000fe2000f8efc3f */
[----:B------:R-:W-:Y:S01]  /*1640*/  CS2R R88, SRZ ;  /* 0x0000000000587805 */ /* 0x000fe2000001ff00 */
[----:B------:R-:W-:Y:S01]  /*1650*/  UMOV UR12, UR8 ;  /* 0x00000008000c7c82 */ /* 0x000fe20008000000 */
[----:B------:R-:W-:Y:S01]  /*1660*/  CS2R R90, SRZ ;  /* 0x00000000005a7805 */ /* 0x000fe2000001ff00 */
[----:B------:R-:W-:Y:S01]  /*1670*/  ULEA UR7, UR5, UR6, 0x9 ;  /* 0x0000000605077291 */ /* 0x000fe2000f8e483f */
[----:B------:R-:W-:Y:S01]  /*1680*/  CS2R R92, SRZ ;  /* 0x00000000005c7805 */ /* 0x000fe2000001ff00 */
[----:B------:R-:W-:Y:S01]  /*1690*/  UIADD3 UR6, UR8, 0x400, URZ ;  /* 0x0000040008067890 */ /* 0x000fe2000fffe03f */
[----:B------:R-:W-:-:S02]  /*16a0*/  CS2R R96, SRZ ;  /* 0x0000000000607805 */ /* 0x000fc4000001ff00 */
[----:B------:R-:W-:Y:S02]  /*16b0*/  CS2R R94, SRZ ;  /* 0x00000000005e7805 */ /* 0x000fe4000001ff00 */
[----:B------:R-:W-:Y:S02]  /*16c0*/  CS2R R98, SRZ ;  /* 0x0000000000627805 */ /* 0x000fe4000001ff00 */
[----:B------:R-:W-:Y:S01]  /*16d0*/  CS2R R100, SRZ ;  /* 0x0000000000647805 */ /* 0x000fe2000001ff00 */
[----:B------:R-:W-:Y:S01]  /*16e0*/  UMOV UR14, UR7 ;  /* 0x00000007000e7c82 */ /* 0x000fe20008000000 */
[----:B------:R-:W-:Y:S01]  /*16f0*/  CS2R R102, SRZ ;  /* 0x0000000000667805 */ /* 0x000fe2000001ff00 */
[----:B------:R-:W-:Y:S01]  /*1700*/  QGMMA.64x64x32.F32.E5M2.E5M2 R56, gdesc[UR12], RZ, !UPT ;  /* 0x00e000000c3879f3 */ /* 0x000fe2000c7038ff */
[----:B------:R-:W-:Y:S01]  /*1710*/  UMOV UR12, UR6 ;  /* 0x00000006000c7c82 */ /* 0x000fe20008000000 */
[----:B------:R-:W-:Y:S01]  /*1720*/  UMOV UR13, 0x40000040 ;  /* 0x40000040000d7882 */ /* 0x000fe20000000000 */
[----:B------:R-:W-:Y:S01]  /*1730*/  UIADD3 UR6, UR8, 0x402, URZ ;  /* 0x0000040208067890 */ /* 0x000fe2000fffe03f */
[----:B------:R-:W-:Y:S01]  /*1740*/  QGMMA.64x64x32.F32.E5M2.E5M2 R24, gdesc[UR12], RZ, !UPT ;  /* 0x00e000000c1879f3 */ /* 0x000fe2000c7038ff */
[----:B------:R-:W-:Y:S01]  /*1750*/  UIADD3 UR12, UR8, 0x2, URZ ;  /* 0x00000002080c7890 */ /* 0x000fe2000fffe03f */
[----:B------:R-:W-:Y:S01]  /*1760*/  CS2R R104, SRZ ;  /* 0x0000000000687805 */ /* 0x000fe2000001ff00 */
[----:B------:R-:W-:Y:S01]  /*1770*/  UIADD3 UR14, UR7, 0x2, URZ ;  /* 0x00000002070e7890 */ /* 0x000fe2000fffe03f */
[----:B------:R-:W-:Y:S01]  /*1780*/  CS2R R108, SRZ ;  /* 0x00000000006c7805 */ /* 0x000fe2000001ff00 */
[----:B------:R-:W-:Y:S01]  /*1790*/  UMOV UR13, 0x40000040 ;  /* 0x40000040000d7882 */ /* 0x000fe20000000000 */
[----:B------:R-:W-:Y:S01]  /*17a0*/  UMOV UR15, 0x40000040 ;  /* 0x40000040000f7882 */ /* 0x000fe20000000000 */
        /* <DEDUP_REMOVED lines=16> */
[----:B------:R-:W-:Y:S01]  /*18b0*/  CS2R R140, SRZ ;  /* 0x00000000008c7805 */ /* 0x000fe2000001ff00 */
[----:B------:R-:W-:Y:S02]  /*18c0*/  IMAD.MOV.U32 R143, RZ, RZ, RZ ;  /* 0x000000ffff8f7224 */ /* 0x000fe400078e00ff */
[----:B------:R-:W-:Y:S01]  /*18d0*/  IMAD.MOV.U32 R145, RZ, RZ, RZ ;  /* 0x000000ffff917224 */ /* 0x000fe200078e00ff */
[----:B------:R-:W-:Y:S01]  /*18e0*/  QGMMA.64x64x32.F32.E5M2.E5M2 R56, gdesc[UR12], R56 ;  /* 0x00e000000c3879f3 */ /* 0x000fe20008703838 */
[----:B------:R-:W-:Y:S01]  /*18f0*/  UMOV UR12, UR6 ;  /* 0x00000006000c7c82 */ /* 0x000fe20008000000 */
[----:B------:R-:W-:Y:S01]  /*1900*/  UMOV UR13, 0x40000040 ;  /* 0x40000040000d7882 */ /* 0x000fe20000000000 */
[----:B------:R-:W-:Y:S01]  /*1910*/  UIADD3 UR6, UR8, 0x404, URZ ;  /* 0x0000040408067890 */ /* 0x000fe2000fffe03f */
[----:B------:R-:W-:Y:S01]  /*1920*/  QGMMA.64x64x32.F32.E5M2.E5M2 R24, gdesc[UR12], R24 ;  /* 0x00e000000c1879f3 */ /* 0x000fe20008703818 */
[----:B------:R-:W-:-:S02]  /*1930*/  UIADD3 UR12, UR8, 0x4, URZ ;  /* 0x00000004080c7890 */ /* 0x000fc4000fffe03f */
[----:B------:R-:W-:Y:S01]  /*1940*/  UIADD3 UR14, UR7, 0x4, URZ ;  /* 0x00000004070e7890 */ /* 0x000fe2000fffe03f */
[----:B------:R-:W-:Y:S01]  /*1950*/  UMOV UR13, 0x40000040 ;  /* 0x40000040000d7882 */ /* 0x000fe20000000000 */
[----:B------:R-:W-:-:S07]  /*1960*/  UMOV UR15, 0x40000040 ;  /* 0x40000040000f7882 */ /* 0x000fce0000000000 */
[----:B------:R-:W-:Y:S01]  /*1970*/  QGMMA.64x64x32.F32.E5M2.E5M2 R56, gdesc[UR12], R56 ;  /* 0x00e000000c3879f3 */ /* 0x000fe20008703838 */
[----:B------:R-:W-:Y:S01]  /*1980*/  UMOV UR12, UR6 ;  /* 0x00000006000c7c82 */ /* 0x000fe20008000000 */
[----:B------:R-:W-:Y:S01]  /*1990*/  UMOV UR13, 0x40000040 ;  /* 0x40000040000d7882 */ /* 0x000fe20000000000 */
[----:B------:R-:W-:Y:S01]  /*19a0*/  UMOV UR6, 0x4 ;  /* 0x0000000400067882 */ /* 0x000fe20000000000 */
[----:B------:R-:W-:Y:S01]  /*19b0*/  QGMMA.64x64x32.F32.E5M2.E5M2 R24, gdesc[UR12], R24 ;  /* 0x00e000000c1879f3 */ /* 0x000fe20008703818 */
[----:B------:R-:W-:Y:S02]  /*19c0*/  UIADD3 UR14, UR7, 0x6, URZ ;  /* 0x00000006070e7890 */ /* 0x000fe4000fffe03f */
[----:B------:R-:W-:Y:S01]  /*19d0*/  UIADD3 UR12, UR8, 0x6, URZ ;  /* 0x00000006080c7890 */ /* 0x000fe2000fffe03f */
[----:B------:R-:W-:Y:S01]  /*19e0*/  ULDC UR7, c[0x0][0x50c] ;  /* 0x0001430000077ab9 */ /* 0x000fe20000000800 */
[----:B------:R-:W-:Y:S02]  /*19f0*/  UIADD3 UR8, UR8, 0x406, URZ ;  /* 0x0000040608087890 */ /* 0x000fe4000fffe03f */
[----:B------:R-:W-:Y:S01]  /*1a00*/  UISETP.NE.AND UP0, UPT, UR7, 0x4, UPT ;  /* 0x000000040700788c */ /* 0x000fe2000bf05270 */
[----:B------:R-:W-:Y:S01]  /*1a10*/  UMOV UR13, 0x40000040 ;  /* 0x40000040000d7882 */ /* 0x000fe20000000000 */
[----:B------:R-:W-:-:S02]  /*1a20*/  UMOV UR15, 0x40000040 ;  /* 0x40000040000f7882 */ /* 0x000fc40000000000 */
[----:B------:R-:W-:-:S06]  /*1a30*/  USEL UR7, URZ, 0x1, UP0 ;  /* 0x000000013f077887 */ /* 0x000fcc0008000000 */
[----:B------:R-:W-:Y:S01]  /*1a40*/  ISETP.NE.AND P0, PT, RZ, UR7, PT ;  /* 0x00000007ff007c0c */ /* 0x000fe2000bf05270 */
[----:B------:R-:W-:Y:S01]  /*1a50*/  QGMMA.64x64x32.F32.E5M2.E5M2 R56, gdesc[UR12], R56 ;  /* 0x00e000000c3879f3 */ /* 0x000fe20008703838 */
[----:B------:R-:W-:Y:S01]  /*1a60*/  UMOV UR12, UR8 ;  /* 0x00000008000c7c82 */ /* 0x000fe20008000000 */
[----:B------:R-:W-:Y:S02]  /*1a70*/  UMOV UR13, 0x40000040 ;  /* 0x40000040000d7882 */ /* 0x000fe40000000000 */
[----:B------:R-:W-:Y:S08]  /*1a80*/  QGMMA.64x64x32.F32.E5M2.E5M2 R24, gdesc[UR12], R24, gsb0 ;  /* 0x00e000000c1879f3 */ /* 0x000ff00008003818 */
[----:B------:R-:W-:Y:S05]  /*1a90*/  @!P0 BRA `(.L_x_18) ;  /* 0x0000000400088947 */ /* 0x000fea0003800000 */
[----:B------:R-:W-:Y:S02]  /*1aa0*/  WARPGROUP.DEPBAR.LE gsb0, 0x0 ;  /* 0x00008000000079c5 */ /* 0x000fe40000010000 */
[----:B------:R-:W-:-:S01]  /*1ab0*/  FADD R145, RZ, R56 ;  /* 0x00000038ff917221 */ /* 0x000fc20000000000 */
[----:B------:R-:W-:Y:S01]  /*1ac0*/  FADD R140, RZ, R57 ;  /* 0x00000039ff8c7221 */ /* 0x000fe20000000000 */
        /* <DEDUP_REMOVED lines=62> */
[----:B------:R-:W-:-:S06]  /*1eb0*/  UMOV UR6, URZ ;  /* 0x0000003f00067c82 */ /* 0x000fcc0008000000 */
.L_x_18:
[----:B------:R-:W-:-:S04]  /*1ec0*/  UIADD3 UR12, UR5, 0x1, URZ ;  /* 0x00000001050c7890 */ /* 0x000fc8000fffe03f */
[----:B------:R-:W-:-:S04]  /*1ed0*/  UISETP.NE.AND UP0, UPT, UR12, 0x5, UPT ;  /* 0x000000050c00788c */ /* 0x000fc8000bf05270 */
[----:B------:R-:W-:Y:S02]  /*1ee0*/  USEL UR8, URZ, 0x1, UP0 ;  /* 0x000000013f087887 */ /* 0x000fe40008000000 */
[----:B------:R-:W-:Y:S02]  /*1ef0*/  USEL UR12, UR12, URZ, UP0 ;  /* 0x0000003f0c0c7287 */ /* 0x000fe40008000000 */
[----:B------:R-:W-:-:S06]  /*1f00*/  ULOP3.LUT UR8, UR4, UR8, URZ, 0x3c, !UPT ;  /* 0x0000000804087292 */ /* 0x000fcc000f8e3c3f */
[----:B------:R-:W-:Y:S01]  /*1f10*/  IMAD.U32 R13, RZ, RZ, UR8 ;  /* 0x00000008ff0d7e24 */ /* 0x000fe2000f8e00ff */
[----:B------:R-:W-:-:S06]  /*1f20*/  UMOV UR8, 0x1 ;  /* 0x0000000100087882 */ /* 0x000fcc0000000000 */
.L_x_13:
[----:B------:R-:W-:-:S04]  /*1f30*/  UISETP.LT.AND UP0, UPT, UR9, 0x1, UPT ;  /* 0x000000010900788c */ /* 0x000fc8000bf01270 */
[----:B------:R-:W-:-:S04]  /*1f40*/  USEL UR13, UR9, 0x1, UP0 ;  /* 0x00000001090d7887 */ /* 0x000fc80008000000 */
[----:B------:R-:W-:-:S04]  /*1f50*/  UIADD3 UR13, UR9, -UR13, URZ ;  /* 0x8000000d090d7290 */ /* 0x000fc8000fffe03f */
[----:B------:R-:W-:-:S06]  /*1f60*/  UISETP.GE.AND UP0, UPT, UR13, 0x1, UPT ;  /* 0x000000010d00788c */ /* 0x000fcc000bf06270 */
[----:B------:R-:W-:-:S13]  /*1f70*/  PLOP3.LUT P0, PT, PT, PT, UP0, 0x80, 0x0 ;  /* 0x000000000000781c */ /* 0x000fda0003f0f008 */
[----:B------:R-:W-:Y:S05]  /*1f80*/  @!P0 BRA `(.L_x_19) ;  /* 0x0000000800748947 */ /* 0x000fea0003800000 */
[----:B01----:R-:W-:Y:S01]  /*1f90*/  IMAD.U32 R10, RZ, RZ, UR13 ;  /* 0x0000000dff0a7e24 */ /* 0x003fe2000f8e00ff */
[----:B------:R-:W-:Y:S01]  /*1fa0*/  UMOV UR13, UR5 ;  /* 0x00000005000d7c82 */ /* 0x000fe20008000000 */
[----:B------:R-:W-:-:S05]  /*1fb0*/  ULDC UR15, c[0x0][0x50c] ;  /* 0x00014300000f7ab9 */ /* 0x000fca0000000800 */
.L_x_27:
[----:B------:R-:W-:-:S13]  /*1fc0*/  ISETP.NE.AND P1, PT, R142, 0x3, PT ;  /* 0x000000038e00780c */ /* 0x000fda0003f25270 */
[----:B01----:R-:W-:Y:S05]  /*1fd0*/  @!P1 BRA `(.L_x_20) ;  /* 0x0000000000049947 */ /* 0x003fea0003800000 */
[----:B------:R-:W-:Y:S01]  /*1fe0*/  BPT.TRAP 0x1 ;  /* 0x000000040000795c */ /* 0x000fe20000300000 */
.L_x_20:
[----:B------:R-:W0:Y:S01]  /*1ff0*/  S2UR UR14, SR_CgaCtaId ;  /* 0x00000000000e79c3 */ /* 0x000e220000008800 */
[----:B------:R-:W-:Y:S01]  /*2000*/  UMOV UR10, 0x400 ;  /* 0x00000400000a7882 */ /* 0x000fe20000000000 */
[----:B------:R-:W-:Y:S01]  /*2010*/  SHF.L.U32 R11, R13, 0x1f, RZ ;  /* 0x0000001f0d0b7819 */ /* 0x000fe200000006ff */
[----:B0-----:R-:W-:-:S04]  /*2020*/  ULEA UR10, UR14, UR10, 0x18 ;  /* 0x0000000a0e0a7291 */ /* 0x001fc8000f8ec03f */
[----:B------:R-:W-:-:S09]  /*2030*/  ULEA UR14, UR12, UR10, 0x3 ;  /* 0x0000000a0c0e7291 */ /* 0x000fd2000f8e183f */
[----:B------:R0:W1:Y:S01]  /*2040*/  SYNCS.PHASECHK.TRANS64.TRYWAIT P0, [UR14], R11 ;  /* 0x0000000bff0075a7 */ /* 0x000062000800014e */
[----:B------:R-:W-:Y:S05]  /*2050*/  @!P1 BRA `(.L_x_21) ;  /* 0x0000000000049947 */ /* 0x000fea0003800000 */
[----:B------:R-:W-:Y:S01]  /*2060*/  BPT.TRAP 0x1 ;  /* 0x000000040000795c */ /* 0x000fe20000300000 */
.L_x_21:
[----:B-1----:R-:W-:Y:S05]  /*2070*/  @P0 BRA `(.L_x_22) ;  /* 0x0000000000080947 */ /* 0x002fea0003800000 */
[----:B------:R-:W1:Y:S02]  /*2080*/  SYNCS.PHASECHK.TRANS64.TRYWAIT P0, [UR14], R11 ;  /* 0x0000000bff0075a7 */ /* 0x000e64000800014e */
[----:B-1----:R-:W-:Y:S05]  /*2090*/  @!P0 BRA `(.L_x_23) ;  /* 0x0000007400b48947 */ /* 0x002fea0003800000 */
.L_x_22:
[----:B------:R-:W-:Y:S01]  /*20a0*/  UIADD3 UR14, UR10, 0x28100, URZ ;  /* 0x000281000a0e7890 */ /* 0x000fe2000fffe03f */
[----:B------:R-:W-:Y:S01]  /*20b0*/  WARPGROUP.ARRIVE ;  /* 0x00000000000079c5 */ /* 0x000fe20000000000 */
[----:B------:R-:W-:Y:S02]  /*20c0*/  UISETP.NE.AND UP0, UPT, UR7, URZ, UPT ;  /* 0x0000003f0700728c */ /* 0x000fe4000bf05270 */
[----:B------:R-:W-:Y:S02]  /*20d0*/  USHF.R.U32.HI UR14, URZ, 0x4, UR14 ;  /* 0x000000043f0e7899 */ /* 0x000fe4000801160e */
[----:B------:R-:W-:Y:S02]  /*20e0*/  USEL UR8, UR8, URZ, !UP0 ;  /* 0x0000003f08087287 */ /* 0x000fe4000c000000 */
[----:B------:R-:W-:Y:S02]  /*20f0*/  ULOP3.LUT UR14, UR14, 0x3fff, URZ, 0xc0, !UPT ;  /* 0x00003fff0e0e7892 */ /* 0x000fe4000f8ec03f */
[----:B------:R-:W-:-:S02]  /*2100*/  ULOP3.LUT UR7, UR11, 0x10000, URZ, 0xfc, !UPT ;  /* 0x000100000b077892 */ /* 0x000fc4000f8efc3f */
[----:B------:R-:W-:Y:S02]  /*2110*/  ULOP3.LUT UR14, UR14, 0x10000, URZ, 0xfc, !UPT ;  /* 0x000100000e0e7892 */ /* 0x000fe4000f8efc3f */
[----:B------:R-:W-:Y:S02]  /*2120*/  UISETP.NE.U32.AND UP0, UPT, UR8, URZ, UPT ;  /* 0x0000003f0800728c */ /* 0x000fe4000bf05070 */
[----:B------:R-:W-:Y:S02]  /*2130*/  ULEA UR8, UR12, UR7, 0xb ;  /* 0x000000070c087291 */ /* 0x000fe4000f8e583f */
[----:B------:R-:W-:Y:S02]  /*2140*/  ULEA UR7, UR12, UR14, 0x9 ;  /* 0x0000000e0c077291 */ /* 0x000fe4000f8e483f */
[----:B------:R-:W-:Y:S01]  /*2150*/  UIADD3 UR14, UR8, 0x400, URZ ;  /* 0x00000400080e7890 */ /* 0x000fe2000fffe03f */
[----:B------:R-:W-:Y:S02]  /*2160*/  UMOV UR17, 0x40000040 ;  /* 0x4000004000117882 */ /* 0x000fe40000000000 */
[----:B------:R-:W-:Y:S01]  /*2170*/  UMOV UR16, UR8 ;  /* 0x0000000800107c82 */ /* 0x000fe20008000000 */
[----:B------:R-:W-:Y:S01]  /*2180*/  UMOV UR19, 0x40000040 ;  /* 0x4000004000137882 */ /* 0x000fe20000000000 */
[----:B------:R-:W-:Y:S01]  /*2190*/  UMOV UR18, UR7 ;  /* 0x0000000700127c82 */ /* 0x000fe20008000000 */
[----:B------:R-:W-:Y:S01]  /*21a0*/  UIADD3 UR6, UR6, 0x4, URZ ;  /* 0x0000000406067890 */ /* 0x000fe2000fffe03f */
[----:B------:R-:W-:Y:S01]  /*21b0*/  QGMMA.64x64x32.F32.E5M2.E5M2 R56, gdesc[UR16], R56, UP0 ;  /* 0x00e00000103879f3 */ /* 0x000fe2000bf03838 */
[----:B------:R-:W-:Y:S01]  /*21c0*/  UMOV UR16, UR14 ;  /* 0x0000000e00107c82 */ /* 0x000fe20008000000 */
[----:B------:R-:W-:Y:S01]  /*21d0*/  UMOV UR17, 0x40000040 ;  /* 0x4000004000117882 */ /* 0x000fe20000000000 */
[----:B------:R-:W-:Y:S01]  /*21e0*/  UIADD3 UR14, UR8, 0x402, URZ ;  /* 0x00000402080e7890 */ /* 0x000fe2000fffe03f */
[----:B------:R-:W-:Y:S01]  /*21f0*/  QGMMA.64x64x32.F32.E5M2.E5M2 R24, gdesc[UR16], R24, UP0 ;  /* 0x00e00000101879f3 */ /* 0x000fe2000bf03818 */
[----:B------:R-:W-:-:S02]  /*2200*/  UIADD3 UR16, UR8, 0x2, URZ ;  /* 0x0000000208107890 */ /* 0x000fc4000fffe03f */
[----:B------:R-:W-:Y:S01]  /*2210*/  UIADD3 UR18, UR7, 0x2, URZ ;  /* 0x0000000207127890 */ /* 0x000fe2000fffe03f */
[----:B------:R-:W-:Y:S01]  /*2220*/  UMOV UR17, 0x40000040 ;  /* 0x4000004000117882 */ /* 0x000fe20000000000 */
[----:B------:R-:W-:Y:S01]  /*2230*/  UMOV UR19, 0x40000040 ;  /* 0x4000004000137882 */ /* 0x000fe20000000000 */
[----:B------:R-:W-:-:S06]  /*2240*/  UISETP.NE.AND UP0, UPT, UR6, UR15, UPT ;  /* 0x0000000f0600728c */ /* 0x000fcc000bf05270 */
[----:B------:R-:W-:Y:S01]  /*2250*/  QGMMA.64x64x32.F32.E5M2.E5M2 R56, gdesc[UR16], R56 ;  /* 0x00e00000103879f3 */ /* 0x000fe20008703838 */
[----:B------:R-:W-:Y:S01]  /*2260*/  UMOV UR16, UR14 ;  /* 0x0000000e00107c82 */ /* 0x000fe20008000000 */
[----:B------:R-:W-:Y:S01]  /*2270*/  UMOV UR17, 0x40000040 ;  /* 0x4000004000117882 */ /* 0x000fe20000000000 */
[----:B------:R-:W-:Y:S01]  /*2280*/  UIADD3 UR14, UR8, 0x404, URZ ;  /* 0x00000404080e7890 */ /* 0x000fe2000fffe03f */
[----:B------:R-:W-:Y:S01]  /*2290*/  QGMMA.64x64x32.F32.E5M2.E5M2 R24, gdesc[UR16], R24 ;  /* 0x00e00000101879f3 */ /* 0x000fe20008703818 */
[----:B------:R-:W-:Y:S02]  /*22a0*/  UIADD3 UR16, UR8, 0x4, URZ ;  /* 0x0000000408107890 */ /* 0x000fe4000fffe03f */
[----:B------:R-:W-:Y:S01]  /*22b0*/  UIADD3 UR18, UR7, 0x4, URZ ;  /* 0x0000000407127890 */ /* 0x000fe2000fffe03f */
[----:B------:R-:W-:Y:S01]  /*22c0*/  UMOV UR17, 0x40000040 ;  /* 0x4000004000117882 */ /* 0x000fe20000000000 */
[----:B------:R-:W-:-:S07]  /*22d0*/  UMOV UR19, 0x40000040 ;  /* 0x4000004000137882 */ /* 0x000fce0000000000 */
[----:B------:R-:W-:Y:S01]  /*22e0*/  QGMMA.64x64x32.F32.E5M2.E5M2 R56, gdesc[UR16], R56 ;  /* 0x00e00000103879f3 */ /* 0x000fe20008703838 */
[----:B------:R-:W-:Y:S01]  /*22f0*/  UMOV UR16, UR14 ;  /* 0x0000000e00107c82 */ /* 0x000fe20008000000 */
[----:B------:R-:W-:Y:S02]  /*2300*/  UMOV UR17, 0x40000040 ;  /* 0x4000004000117882 */ /* 0x000fe40000000000 */
[----:B------:R-:W-:Y:S01]  /*2310*/  QGMMA.64x64x32.F32.E5M2.E5M2 R24, gdesc[UR16], R24 ;  /* 0x00e00000101879f3 */ /* 0x000fe20008703818 */
[----:B------:R-:W-:Y:S02]  /*2320*/  UIADD3 UR16, UR8, 0x6, URZ ;  /* 0x0000000608107890 */ /* 0x000fe4000fffe03f */
[----:B------:R-:W-:Y:S02]  /*2330*/  UIADD3 UR18, UR7, 0x6, URZ ;  /* 0x0000000607127890 */ /* 0x000fe4000fffe03f */
[----:B------:R-:W-:Y:S01]  /*2340*/  UIADD3 UR8, UR8, 0x406, URZ ;  /* 0x0000040608087890 */ /* 0x000fe2000fffe03f */
[----:B------:R-:W-:Y:S01]  /*2350*/  UMOV UR17, 0x40000040 ;  /* 0x4000004000117882 */ /* 0x000fe20000000000 */
[----:B------:R-:W-:Y:S01]  /*2360*/  UMOV UR19, 0x40000040 ;  /* 0x4000004000137882 */ /* 0x000fe20000000000 */
[----:B------:R-:W-:-:S06]  /*2370*/  USEL UR7, URZ, 0x1, UP0 ;  /* 0x000000013f077887 */ /* 0x000fcc0008000000 */
[----:B------:R-:W-:Y:S01]  /*2380*/  ISETP.NE.AND P0, PT, RZ, UR7, PT ;  /* 0x00000007ff007c0c */ /* 0x000fe2000bf05270 */
[----:B------:R-:W-:Y:S01]  /*2390*/  QGMMA.64x64x32.F32.E5M2.E5M2 R56, gdesc[UR16], R56 ;  /* 0x00e00000103879f3 */ /* 0x000fe20008703838 */
[----:B------:R-:W-:Y:S01]  /*23a0*/  UMOV UR16, UR8 ;  /* 0x0000000800107c82 */ /* 0x000fe20008000000 */
[----:B------:R-:W-:Y:S02]  /*23b0*/  UMOV UR17, 0x40000040 ;  /* 0x4000004000117882 */ /* 0x000fe40000000000 */
[----:B------:R-:W-:Y:S03]  /*23c0*/  QGMMA.64x64x32.F32.E5M2.E5M2 R24, gdesc[UR16], R24, gsb0 ;  /* 0x00e00000101879f3 */ /* 0x000fe60008003818 */
[----:B------:R-:W-:-:S05]  /*23d0*/  WARPGROUP.DEPBAR.LE gsb0, 0x1 ;  /* 0x00008000000079c5 */ /* 0x000fca0000010100 */
[----:B------:R-:W-:Y:S05]  /*23e0*/  @!P0 BRA `(.L_x_24) ;  /* 0x0000000400088947 */ /* 0x000fea0003800000 */
[----:B------:R-:W-:Y:S02]  /*23f0*/  WARPGROUP.DEPBAR.LE gsb0, 0x0 ;  /* 0x00008000000079c5 */ /* 0x000fe40000010000 */
[----:B------:R-:W-:-:S01]  /*2400*/  FADD R145, R56, R145 ;  /* 0x0000009138917221 */ /* 0x000fc20000000000 */
[----:B------:R-:W-:Y:S01]  /*2410*/  FADD R140, R57, R140 ;  /* 0x0000008c398c7221 */ /* 0x000fe20000000000 */
        /* <DEDUP_REMOVED lines=62> */
[----:B------:R-:W-:-:S06]  /*2800*/  UMOV UR6, URZ ;  /* 0x0000003f00067c82 */ /* 0x000fcc0008000000 */
.L_x_24:
[----:B------:R-:W-:Y:S05]  /*2810*/  @!P1 BRA `(.L_x_25) ;  /* 0x0000000000049947 */ /* 0x000fea0003800000 */
[----:B------:R-:W-:Y:S01]  /*2820*/  BPT.TRAP 0x1 ;  /* 0x000000040000795c */ /* 0x000fe20000300000 */
.L_x_25:
[----:B------:R-:W-:Y:S01]  /*2830*/  ULEA UR8, UR13, UR10, 0x3 ;  /* 0x0000000a0d087291 */ /* 0x000fe2000f8e183f */
[----:B------:R-:W-:-:S03]  /*2840*/  ISETP.GT.U32.AND P0, PT, R4, 0x1, PT ;  /* 0x000000010400780c */ /* 0x000fc60003f04070 */
[----:B------:R-:W-:-:S04]  /*2850*/  UIADD3 UR8, UR8, 0x28, URZ ;  /* 0x0000002808087890 */ /* 0x000fc8000fffe03f */
[----:B------:R-:W-:-:S09]  /*2860*/  UPRMT UR8, URZ, 0x654, UR8 ;  /* 0x000006543f087896 */ /* 0x000fd20008000008 */
[----:B------:R-:W-:Y:S01]  /*2870*/  SYNCS.ARRIVE.TRANS64.RED.A1T0 RZ, [UR8], RZ ;  /* 0x000000ffffff79a7 */ /* 0x000fe20008100408 */
[----:B------:R-:W-:Y:S05]  /*2880*/  @P0 BRA `(.L_x_26) ;  /* 0x0000000000040947 */ /* 0x000fea0003800000 */
[----:B------:R-:W-:Y:S01]  /*2890*/  BPT.TRAP 0x1 ;  /* 0x000000040000795c */ /* 0x000fe20000300000 */
.L_x_26:
[----:B------:R-:W-:Y:S01]  /*28a0*/  UIADD3 UR12, UR12, 0x1, URZ ;  /* 0x000000010c0c7890 */ /* 0x000fe2000fffe03f */
[C---:B------:R-:W-:Y:S01]  /*28b0*/  ISETP.GT.AND P0, PT, R10.reuse, 0x1, PT ;  /* 0x000000010a00780c */ /* 0x040fe20003f04270 */
[----:B------:R-:W-:Y:S01]  /*28c0*/  UIADD3 UR13, UR13, 0x1, URZ ;  /* 0x000000010d0d7890 */ /* 0x000fe2000fffe03f */
[----:B------:R-:W-:Y:S01]  /*28d0*/  VIADD R10, R10, 0xffffffff ;  /* 0xffffffff0a0a7836 */ /* 0x000fe20000000000 */
[----:B------:R-:W-:Y:S02]  /*28e0*/  UISETP.NE.AND UP0, UPT, UR12, 0x5, UPT ;  /* 0x000000050c00788c */ /* 0x000fe4000bf05270 */
[----:B------:R-:W-:Y:S02]  /*28f0*/  UISETP.NE.AND UP1, UPT, UR13, 0x5, UPT ;  /* 0x000000050d00788c */ /* 0x000fe4000bf25270 */
[----:B------:R-:W-:Y:S02]  /*2900*/  USEL UR8, URZ, 0x1, UP0 ;  /* 0x000000013f087887 */ /* 0x000fe40008000000 */
[----:B------:R-:W-:-:S02]  /*2910*/  USEL UR12, UR12, URZ, UP0 ;  /* 0x0000003f0c0c7287 */ /* 0x000fc40008000000 */
[----:B------:R-:W-:Y:S02]  /*2920*/  USEL UR13, UR13, URZ, UP1 ;  /* 0x0000003f0d0d7287 */ /* 0x000fe40008800000 */
[----:B------:R-:W-:Y:S01]  /*2930*/  LOP3.LUT R13, R13, UR8, RZ, 0x3c, !PT ;  /* 0x000000080d0d7c12 */ /* 0x000fe2000f8e3cff */
[----:B------:R-:W-:Y:S01]  /*2940*/  UMOV UR8, 0x1 ;  /* 0x0000000100087882 */ /* 0x000fe20000000000 */
[----:B------:R-:W-:Y:S08]  /*2950*/  @P0 BRA `(.L_x_27) ;  /* 0xfffffff400980947 */ /* 0x000ff0000383ffff */
.L_x_19:
[----:B------:R-:W-:Y:S01]  /*2960*/  UISETP.NE.AND UP0, UPT, UR6, URZ, UPT ;  /* 0x0000003f0600728c */ /* 0x000fe2000bf05270 */
[----:B01----:R-:W0:Y:S03]  /*2970*/  LDC R10, c[0x0][0x28c] ;  /* 0x0000a300ff0a7b82 */ /* 0x003e260000000800 */
[----:B------:R-:W-:-:S06]  /*2980*/  USEL UR6, URZ, 0x1, !UP0 ;  /* 0x000000013f067887 */ /* 0x000fcc000c000000 */
[----:B------:R-:W-:Y:S02]  /*2990*/  ISETP.NE.AND P0, PT, RZ, UR6, PT ;  /* 0x00000006ff007c0c */ /* 0x000fe4000bf05270 */
[----:B0-----:R-:W-:-:S11]  /*29a0*/  ISETP.GE.AND P1, PT, R10, 0x1, PT ;  /* 0x000000010a00780c */ /* 0x001fd60003f26270 */
[----:B------:R-:W-:Y:S05]  /*29b0*/  @!P0 BRA `(.L_x_28) ;  /* 0x0000000400048947 */ /* 0x000fea0003800000 */
[----:B------:R-:W-:Y:S02]  /*29c0*/  WARPGROUP.DEPBAR.LE gsb0, 0x0 ;  /* 0x00008000000079c5 */ /* 0x000fe40000010000 */
[----:B------:R-:W-:Y:S01]  /*29d0*/  FADD R145, R56, R145 ;  /* 0x0000009138917221 */ /* 0x000fe20000000000 */
        /* <DEDUP_REMOVED lines=62> */
[----:B------:R-:W-:-:S07]  /*2dc0*/  FADD R18, R18, R55 ;  /* 0x0000003712127221 */ /* 0x000fce0000000000 */
.L_x_28:
[----:B------:R-:W-:Y:S02]  /*2dd0*/  WARPGROUP.DEPBAR.LE gsb0, 0x0 ;  /* 0x00008000000079c5 */ /* 0x000fe40000010000 */
[----:B------:R-:W-:Y:S05]  /*2de0*/  @!P1 BRA `(.L_x_29) ;  /* 0x0000000000409947 */ /* 0x000fea0003800000 */
[----:B------:R-:W-:-:S13]  /*2df0*/  ISETP.NE.AND P0, PT, R142, 0x3, PT ;  /* 0x000000038e00780c */ /* 0x000fda0003f05270 */
[----:B------:R-:W-:Y:S05]  /*2e00*/  @!P0 BRA `(.L_x_30) ;  /* 0x0000000000048947 */ /* 0x000fea0003800000 */
[----:B------:R-:W-:Y:S01]  /*2e10*/  BPT.TRAP 0x1 ;  /* 0x000000040000795c */ /* 0x000fe20000300000 */
.L_x_30:
[----:B------:R-:W-:Y:S01]  /*2e20*/  UISETP.LT.AND UP0, UPT, UR9, 0x1, UPT ;  /* 0x000000010900788c */ /* 0x000fe2000bf01270 */
[----:B------:R-:W-:-:S03]  /*2e30*/  ISETP.GT.U32.AND P0, PT, R4, 0x1, PT ;  /* 0x000000010400780c */ /* 0x000fc60003f04070 */
[----:B------:R-:W-:-:S04]  /*2e40*/  USEL UR8, UR9, 0x1, UP0 ;  /* 0x0000000109087887 */ /* 0x000fc80008000000 */
[----:B------:R-:W-:-:S04]  /*2e50*/  UIADD3 UR8, UR5, UR9, -UR8 ;  /* 0x0000000905087290 */ /* 0x000fc8000fffe808 */
[----:B------:R-:W-:-:S04]  /*2e60*/  UIMAD.WIDE.U32 UR6, UR8, -0x33333333, URZ ;  /* 0xcccccccd080678a5 */ /* 0x000fc8000f8e003f */
[----:B------:R-:W-:-:S04]  /*2e70*/  USHF.R.U32.HI UR6, URZ, 0x2, UR7 ;  /* 0x000000023f067899 */ /* 0x000fc80008011607 */
[----:B------:R-:W-:-:S04]  /*2e80*/  UIMAD UR8, UR6, -0x5, UR8 ;  /* 0xfffffffb060878a4 */ /* 0x000fc8000f8e0208 */
[----:B------:R-:W-:-:S04]  /*2e90*/  ULEA UR8, UR8, UR10, 0x3 ;  /* 0x0000000a08087291 */ /* 0x000fc8000f8e183f */
[----:B------:R-:W-:-:S04]  /*2ea0*/  UIADD3 UR8, UR8, 0x28, URZ ;  /* 0x0000002808087890 */ /* 0x000fc8000fffe03f */
[----:B------:R-:W-:-:S09]  /*2eb0*/  UPRMT UR8, URZ, 0x654, UR8 ;  /* 0x000006543f087896 */ /* 0x000fd20008000008 */
[----:B------:R-:W-:Y:S01]  /*2ec0*/  SYNCS.ARRIVE.TRANS64.RED.A1T0 RZ, [UR8], RZ ;  /* 0x000000ffffff79a7 */ /* 0x000fe20008100408 */
[----:B------:R-:W-:Y:S05]  /*2ed0*/  @P0 BRA `(.L_x_29) ;  /* 0x0000000000040947 */ /* 0x000fea0003800000 */
[----:B------:R-:W-:Y:S01]  /*2ee0*/  BPT.TRAP 0x1 ;  /* 0x000000040000795c */ /* 0x000fe20000300000 */
.L_x_29:
[----:B------:R-:W0:Y:S01]  /*2ef0*/  LDC R14, c[0x0][0x288] ;  /* 0x0000a200ff0e7b82 */ /* 0x000e220000000800 */
[----:B------:R-:W-:Y:S01]  /*2f00*/  IMAD.SHL.U32 R33, R7, 0x40, RZ ;  /* 0x0000004007217824 */ /* 0x000fe200078e00ff */
[--C-:B------:R-:W-:Y:S01]  /*2f10*/  SHF.R.U32.HI R10, RZ, 0x2, R0.reuse ;  /* 0x00000002ff0a7819 */ /* 0x100fe20000011600 */
[----:B------:R-:W-:Y:S01]  /*2f20*/  UIADD3 UR5, UR9, UR5, URZ ;  /* 0x0000000509057290 */ /* 0x000fe2000fffe03f */
[----:B------:R-:W-:Y:S01]  /*2f30*/  LOP3.LUT R12, R0, 0x60, RZ, 0xc0, !PT ;  /* 0x00000060000c7812 */ /* 0x000fe200078ec0ff */
[----:B------:R-:W-:Y:S01]  /*2f40*/  IMAD.SHL.U32 R34, R6, 0x100, RZ ;  /* 0x0000010006227824 */ /* 0x000fe200078e00ff */
[----:B------:R-:W-:Y:S01]  /*2f50*/  SHF.R.U32.HI R13, RZ, 0x7, R0 ;  /* 0x00000007ff0d7819 */ /* 0x000fe20000011600 */
[----:B------:R-:W-:Y:S01]  /*2f60*/  UISETP.GT.U32.AND UP0, UPT, UR5, 0x4, UPT ;  /* 0x000000040500788c */ /* 0x000fe2000bf04070 */
[----:B------:R-:W-:Y:S01]  /*2f70*/  LOP3.LUT R11, R10, 0x7, RZ, 0xc0, !PT ;  /* 0x000000070a0b7812 */ /* 0x000fe200078ec0ff */
[C---:B------:R-:W-:Y:S01]  /*2f80*/  IMAD.SHL.U32 R26, R0.reuse, 0x2, RZ ;  /* 0x00000002001a7824 */ /* 0x040fe200078e00ff */
[----:B------:R-:W-:Y:S01]  /*2f90*/  SHF.R.U32.HI R12, RZ, 0x1, R12 ;  /* 0x00000001ff0c7819 */ /* 0x000fe2000001160c */
[----:B------:R-:W-:Y:S01]  /*2fa0*/  ULDC UR12, c[0x0][0x284] ;  /* 0x0000a100000c7ab9 */ /* 0x000fe20000000800 */
[----:B------:R-:W-:Y:S01]  /*2fb0*/  LOP3.LUT R10, R13, 0x1, RZ, 0xc0, !PT ;  /* 0x000000010d0a7812 */ /* 0x000fe200078ec0ff */
[----:B------:R-:W-:Y:S01]  /*2fc0*/  UISETP.LT.U32.AND UP0, UPT, UR9, 0x5, UP0 ;  /* 0x000000050900788c */ /* 0x000fe20008701070 */
[----:B------:R-:W-:Y:S01]  /*2fd0*/  IADD3 R15, RZ, -R12, -R11 ;  /* 0x8000000cff0f7210 */ /* 0x000fe20007ffe80b */
[----:B------:R-:W-:Y:S01]  /*2fe0*/  UISETP.GE.U32.AND UP1, UPT, UR9, 0x5, UPT ;  /* 0x000000050900788c */ /* 0x000fe2000bf26070 */
[----:B------:R-:W-:Y:S01]  /*2ff0*/  LOP3.LUT R13, R0, 0x3, RZ, 0xc0, !PT ;  /* 0x00000003000d7812 */ /* 0x000fe200078ec0ff */
[C---:B------:R-:W-:Y:S01]  /*3000*/  IMAD.SHL.U32 R24, R10.reuse, 0x40, RZ ;  /* 0x000000400a187824 */ /* 0x040fe200078e00ff */
[----:B------:R-:W-:Y:S01]  /*3010*/  SHF.R.S32.HI R29, RZ, 0x1f, R5 ;  /* 0x0000001fff1d7819 */ /* 0x000fe20000011405 */
[----:B------:R-:W-:Y:S01]  /*3020*/  UIMAD.WIDE.U32 UR6, UR5, -0x33333333, URZ ;  /* 0xcccccccd050678a5 */ /* 0x000fe2000f8e003f */
[C---:B------:R-:W-:Y:S01]  /*3030*/  LOP3.LUT R26, R33.reuse, 0x6, R26, 0xf8, !PT ;  /* 0x00000006211a7812 */ /* 0x040fe200078ef81a */
[----:B------:R-:W-:Y:S01]  /*3040*/  USEL UR8, URZ, 0x1, !UP0 ;  /* 0x000000013f087887 */ /* 0x000fe2000c000000 */
[----:B------:R-:W-:Y:S01]  /*3050*/  IMAD R15, R10, -0x40, R15 ;  /* 0xffffffc00a0f7824 */ /* 0x000fe200078e020f */
[----:B------:R-:W-:Y:S01]  /*3060*/  ULDC.64 UR10, c[0x0][0x5d0] ;  /* 0x00017400000a7ab9 */ /* 0x000fe20000000a00 */
[----:B0-----:R-:W-:Y:S01]  /*3070*/  ISETP.GE.AND P0, PT, R33, R14, PT ;  /* 0x0000000e2100720c */ /* 0x001fe20003f06270 */
[----:B------:R-:W-:Y:S01]  /*3080*/  IMAD R10, R13, -0x2, R14 ;  /* 0xfffffffe0d0a7824 */ /* 0x000fe200078e020e */
[----:B------:R-:W-:Y:S01]  /*3090*/  SHF.R.S32.HI R27, RZ, 0x1f, R26 ;  /* 0x0000001fff1b7819 */ /* 0x000fe2000001141a */
[----:B------:R-:W-:Y:S01]  /*30a0*/  IMAD R14, R29, UR10, RZ ;  /* 0x0000000a1d0e7c24 */ /* 0x000fe2000f8e02ff */
[----:B------:R-:W-:Y:S01]  /*30b0*/  ISETP.GE.OR P0, PT, R34, UR12, P0 ;  /* 0x0000000c22007c0c */ /* 0x000fe20008706670 */
[----:B------:R-:W-:Y:S01]  /*30c0*/  USHF.R.U32.HI UR6, URZ, 0x2, UR7 ;  /* 0x000000023f067899 */ /* 0x000fe20008011607 */
[----:B------:R-:W-:Y:S01]  /*30d0*/  LOP3.LUT R35, R24, 0x40, R11, 0xe2, !PT ;  /* 0x0000004018237812 */ /* 0x000fe200078ee20b */
[----:B------:R-:W-:Y:S01]  /*30e0*/  ULOP3.LUT UR4, UR4, UR8, URZ, 0x3c, !UPT ;  /* 0x0000000804047292 */ /* 0x000fe2000f8e3c3f */
[----:B------:R-:W-:Y:S01]  /*30f0*/  IMAD.WIDE R24, R6, 0x100, RZ ;  /* 0x0000010006187825 */ /* 0x000fe200078e02ff */
[----:B------:R-:W-:Y:S01]  /*3100*/  UIMAD UR5, UR6, -0x5, UR5 ;  /* 0xfffffffb060578a4 */ /* 0x000fe2000f8e0205 */
[----:B------:R-:W-:Y:S01]  /*3110*/  IADD3 R34, -R34, UR12, R15 ;  /* 0x0000000c22227c10 */ /* 0x000fe2000fffe10f */
[----:B------:R-:W-:Y:S01]  /*3120*/  @UP1 ULOP3.LUT UR4, UR4, 0x1, UR6, 0x78, !UPT ;  /* 0x0000000104041892 */ /* 0x000fe2000f8e7806 */
[C---:B------:R-:W-:Y:S01]  /*3130*/  IMAD R11, R5.reuse, UR11, R14 ;  /* 0x0000000b050b7c24 */ /* 0x040fe2000f8e020e */
[----:B------:R-:W-:Y:S01]  /*3140*/  LOP3.LUT R35, R24, R35, R12, 0xfe, !PT ;  /* 0x0000002318237212 */ /* 0x000fe200078efe0c */
[----:B------:R-:W-:-:S04]  /*3150*/  IMAD.WIDE.U32 R6, R5, UR10, R26 ;  /* 0x0000000a05067c25 */ /* 0x000fc8000f8e001a */
[----:B------:R-:W-:Y:S02]  /*3160*/  IMAD.IADD R7, R7, 0x1, R11 ;  /* 0x0000000107077824 */ /* 0x000fe400078e020b */
[----:B------:R-:W-:Y:S02]  /*3170*/  IMAD.IADD R33, R10, 0x1, -R33 ;  /* 0x000000010a217824 */ /* 0x000fe400078e0a21 */
[----:B------:R-:W-:Y:S01]  /*3180*/  IMAD.MOV.U32 R32, RZ, RZ, -0x1 ;  /* 0xffffffffff207424 */ /* 0x000fe200078e00ff */
[----:B------:R-:W-:Y:S06]  /*3190*/  @P0 BRA `(.L_x_31) ;  /* 0x0000004800040947 */ /* 0x000fec0003800000 */
[----:B------:R-:W0:Y:S01]  /*31a0*/  LDC.64 R30, c[0x0][0x5c8] ;  /* 0x00017200ff1e7b82 */ /* 0x000e220000000a00 */
[----:B------:R-:W-:Y:S01]  /*31b0*/  ULDC.64 UR6, c[0x0][0x5c0] ;  /* 0x0001700000067ab9 */ /* 0x000fe20000000a00 */
[----:B------:R-:W-:Y:S01]  /*31c0*/  BSSY B0, `(.L_x_31) ;  /* 0x000047e000007945 */ /* 0x000fe20003800000 */
[-C--:B0-----:R-:W-:Y:S02]  /*31d0*/  IMAD R10, R25, R30.reuse, RZ ;  /* 0x0000001e190a7224 */ /* 0x081fe400078e02ff */
[----:B------:R-:W-:-:S04]  /*31e0*/  IMAD.WIDE.U32 R6, R35, R30, R6 ;  /* 0x0000001e23067225 */ /* 0x000fc800078e0006 */
[----:B------:R-:W-:Y:S01]  /*31f0*/  IMAD R13, R35, R31, R10 ;  /* 0x0000001f230d7224 */ /* 0x000fe200078e020a */
[----:B------:R-:W-:Y:S01]  /*3200*/  IADD3 R14, P4, R6, UR6, RZ ;  /* 0x00000006060e7c10 */ /* 0x000fe2000ff9e0ff */
[C---:B------:R-:W-:Y:S01]  /*3210*/  IMAD.SHL.U32 R11, R30.reuse, 0x80, RZ ;  /* 0x000000801e0b7824 */ /* 0x040fe200078e00ff */
[C---:B------:R-:W-:Y:S01]  /*3220*/  LEA R28, P2, R30.reuse, R6, 0x3 ;  /* 0x000000061e1c7211 */ /* 0x040fe200078418ff */
[----:B------:R-:W-:Y:S01]  /*3230*/  IMAD.IADD R36, R7, 0x1, R13 ;  /* 0x0000000107247824 */ /* 0x000fe200078e020d */
[----:B------:R-:W-:Y:S02]  /*3240*/  SHF.L.U64.HI R7, R30, 0x7, R31 ;  /* 0x000000071e077819 */ /* 0x000fe4000001021f */
[----:B------:R-:W-:Y:S02]  /*3250*/  IADD3 R10, P1, P0, R6, UR6, R11 ;  /* 0x00000006060a7c10 */ /* 0x000fe4000f83e00b */
[----:B------:R-:W-:Y:S02]  /*3260*/  IADD3.X R15, R36, UR7, RZ, P4, !PT ;  /* 0x00000007240f7c10 */ /* 0x000fe4000a7fe4ff */
[----:B---3-5:R-:W-:-:S02]  /*3270*/  FSETP.NEU.AND P4, PT, R9, RZ, PT ;  /* 0x000000ff0900720b */ /* 0x028fc40003f8d000 */
[----:B------:R-:W-:Y:S02]  /*3280*/  LEA.HI.X R30, R30, R36, R31, 0x3, P2 ;  /* 0x000000241e1e7211 */ /* 0x000fe400010f1c1f */
[C---:B------:R-:W-:Y:S02]  /*3290*/  IADD3 R12, P2, R28.reuse, UR6, RZ ;  /* 0x000000061c0c7c10 */ /* 0x040fe4000ff5e0ff */
[----:B------:R-:W-:Y:S02]  /*32a0*/  IADD3 R6, P5, P6, R28, UR6, R11 ;  /* 0x000000061c067c10 */ /* 0x000fe4000febe00b */
[--C-:B------:R-:W-:Y:S02]  /*32b0*/  IADD3.X R11, R36, UR7, R7.reuse, P1, P0 ;  /* 0x00000007240b7c10 */ /* 0x100fe40008fe0407 */
[C---:B------:R-:W-:Y:S02]  /*32c0*/  IADD3.X R13, R30.reuse, UR7, RZ, P2, !PT ;  /* 0x000000071e0d7c10 */ /* 0x040fe400097fe4ff */
[----:B------:R-:W-:Y:S01]  /*32d0*/  IADD3.X R7, R30, UR7, R7, P5, P6 ;  /* 0x000000071e077c10 */ /* 0x000fe2000afec407 */
[----:B------:R-:W-:Y:S06]  /*32e0*/  @!P4 BRA `(.L_x_32) ;  /* 0x00000034009cc947 */ /* 0x000fec0003800000 */
[----:B------:R-:W-:Y:S01]  /*32f0*/  ULDC.64 UR6, c[0x0][0x5b8] ;  /* 0x00016e0000067ab9 */ /* 0x000fe20000000a00 */
[----:B------:R-:W-:Y:S01]  /*3300*/  ISETP.GE.AND P0, PT, R34, 0x1, PT ;  /* 0x000000012200780c */ /* 0x000fe20003f06270 */
[----:B------:R-:W-:Y:S01]  /*3310*/  IMAD R28, R29, UR6, RZ ;  /* 0x000000061d1c7c24 */ /* 0x000fe2000f8e02ff */
[----:B------:R-:W-:Y:S01]  /*3320*/  ULDC.64 UR10, c[0x0][0x5a8] ;  /* 0x00016a00000a7ab9 */ /* 0x000fe20000000a00 */
[----:B------:R-:W-:Y:S01]  /*3330*/  IMAD.WIDE.U32 R26, R5, UR6, R26 ;  /* 0x00000006051a7c25 */ /* 0x000fe2000f8e001a */
[----:B------:R-:W-:Y:S01]  /*3340*/  ISETP.LT.OR P4, PT, R33, 0x1, !P0 ;  /* 0x000000012100780c */ /* 0x000fe20004781670 */
[----:B------:R-:W-:Y:S02]  /*3350*/  BSSY B1, `(.L_x_33) ;  /* 0x000000c000017945 */ /* 0x000fe40003800000 */
[----:B------:R-:W-:Y:S01]  /*3360*/  IMAD R5, R5, UR7, R28 ;  /* 0x0000000705057c24 */ /* 0x000fe2000f8e021c */
[----:B------:R-:W-:Y:S02]  /*3370*/  ULDC.64 UR6, c[0x0][0x5b0] ;  /* 0x00016c0000067ab9 */ /* 0x000fe40000000a00 */
[----:B------:R-:W-:-:S02]  /*3380*/  IMAD R30, R25, UR6, RZ ;  /* 0x00000006191e7c24 */ /* 0x000fc4000f8e02ff */
[----:B------:R-:W-:Y:S02]  /*3390*/  IMAD.IADD R27, R27, 0x1, R5 ;  /* 0x000000011b1b7824 */ /* 0x000fe400078e0205 */
[C---:B------:R-:W-:Y:S02]  /*33a0*/  IMAD R5, R35.reuse, UR7, R30 ;  /* 0x0000000723057c24 */ /* 0x040fe4000f8e021e */
[----:B------:R-:W-:-:S03]  /*33b0*/  IMAD.WIDE.U32 R28, R35, UR6, R26 ;  /* 0x00000006231c7c25 */ /* 0x000fc6000f8e001a */
[----:B------:R-:W-:-:S04]  /*33c0*/  IADD3 R28, P1, R28, UR10, RZ ;  /* 0x0000000a1c1c7c10 */ /* 0x000fc8000ff3e0ff */
[--C-:B------:R-:W-:Y:S02]  /*33d0*/  IADD3.X R29, R29, UR11, R5.reuse, P1, !PT ;  /* 0x0000000b1d1d7c10 */ /* 0x100fe40008ffe405 */
[----:B------:R-:W-:Y:S01]  /*33e0*/  PRMT R5, RZ, 0x7610, R5 ;  /* 0x00007610ff057816 */ /* 0x000fe20000000005 */
[----:B------:R-:W-:Y:S06]  /*33f0*/  @P4 BRA `(.L_x_34) ;  /* 0x0000000000044947 */ /* 0x000fec0003800000 */
[----:B------:R0:W5:Y:S02]  /*3400*/  LDG.E.U8 R5, desc[UR20][R28.64] ;  /* 0x000000141c057981 */ /* 0x000164000c1e1100 */
.L_x_34:
[----:B------:R-:W-:Y:S05]  /*3410*/  BSYNC B1 ;  /* 0x0000000000017941 */ /* 0x000fea0003800000 */
.L_x_33:
[----:B-----5:R-:W-:Y:S01]  /*3420*/  LOP3.LUT R5, R5, 0xff, RZ, 0xc0, !PT ;  /* 0x000000ff05057812 */ /* 0x020fe200078ec0ff */
[----:B------:R-:W-:Y:S01]  /*3430*/  BSSY B1, `(.L_x_35) ;  /* 0x000000b000017945 */ /* 0x000fe20003800000 */
[----:B------:R-:W-:Y:S02]  /*3440*/  ISETP.LT.OR P2, PT, R33, 0x2, !P0 ;  /* 0x000000022100780c */ /* 0x000fe40004741670 */
[----:B------:R-:W-:-:S05]  /*3450*/  F2FP.F16.E5M2.UNPACK_B R5, R5 ;  /* 0x00000005ff05723e */ /* 0x000fca00020004ff */
[----:B------:R-:W-:Y:S01]  /*3460*/  HADD2.F32 R30, -RZ, R5.H0_H0 ;  /* 0x20000005ff1e7230 */ /* 0x000fe20000004100 */
[----:B------:R-:W-:-:S04]  /*3470*/  PRMT R5, RZ, 0x7610, R5 ;  /* 0x00007610ff057816 */ /* 0x000fc80000000005 */
[----:B------:R-:W-:-:S04]  /*3480*/  FMUL R30, R30, R9 ;  /* 0x000000091e1e7220 */ /* 0x000fc80000400000 */
[----:B--2---:R-:W-:-:S05]  /*3490*/  FFMA R30, R145, R8, R30 ;  /* 0x00000008911e7223 */ /* 0x004fca000000001e */
[----:B------:R-:W-:-:S05]  /*34a0*/  F2FP.SATFINITE.E5M2.F32.PACK_AB_MERGE_C R31, RZ, R30, RZ ;  /* 0x0000001eff1f723e */ /* 0x000fca00048060ff */
[----:B------:R1:W-:Y:S01]  /*34b0*/  @!P4 STG.E.U8 desc[UR20][R14.64], R31 ;  /* 0x0000001f0e00c986 */ /* 0x0003e2000c101114 */
[----:B------:R-:W-:Y:S05]  /*34c0*/  @P2 BRA `(.L_x_36) ;  /* 0x0000000000042947 */ /* 0x000fea0003800000 */
[----:B------:R2:W5:Y:S02]  /*34d0*/  LDG.E.U8 R5, desc[UR20][R28.64+0x1] ;  /* 0x000001141c057981 */ /* 0x000564000c1e1100 */
.L_x_36:
[----:B------:R-:W-:Y:S05]  /*34e0*/  BSYNC B1 ;  /* 0x0000000000017941 */ /* 0x000fea0003800000 */
.L_x_35:
[----:B-----5:R-:W-:Y:S01]  /*34f0*/  LOP3.LUT R5, R5, 0xff, RZ, 0xc0, !PT ;  /* 0x000000ff05057812 */ /* 0x020fe200078ec0ff */
[----:B------:R-:W-:Y:S01]  /*3500*/  BSSY B1, `(.L_x_37) ;  /* 0x0000013000017945 */ /* 0x000fe20003800000 */
[----:B------:R-:W-:Y:S02]  /*3510*/  IADD3 R37, P1, R35, 0x8, RZ ;  /* 0x0000000823257810 */ /* 0x000fe40007f3e0ff */
[----:B------:R-:W-:-:S03]  /*3520*/  F2FP.F16.E5M2.UNPACK_B R5, R5 ;  /* 0x00000005ff05723e */ /* 0x000fc600020004ff */
[----:B-1----:R-:W-:Y:S01]  /*3530*/  IMAD.X R31, RZ, RZ, R25, P1 ;  /* 0x000000ffff1f7224 */ /* 0x002fe200008e0619 */
[----:B------:R-:W-:Y:S01]  /*3540*/  ISETP.GE.AND P1, PT, R34, 0x9, PT ;  /* 0x000000092200780c */ /* 0x000fe20003f26270 */
[----:B------:R-:W-:Y:S02]  /*3550*/  HADD2.F32 R30, -RZ, R5.H0_H0 ;  /* 0x20000005ff1e7230 */ /* 0x000fe40000004100 */
[----:B------:R-:W-:Y:S01]  /*3560*/  IMAD R36, R31, UR6, RZ ;  /* 0x000000061f247c24 */ /* 0x000fe2000f8e02ff */
[----:B------:R-:W-:Y:S02]  /*3570*/  ISETP.LT.OR P5, PT, R33, 0x1, !P1 ;  /* 0x000000012100780c */ /* 0x000fe40004fa1670 */
[----:B------:R-:W-:Y:S01]  /*3580*/  FMUL R5, R30, R9 ;  /* 0x000000091e057220 */ /* 0x000fe20000400000 */
[----:B------:R-:W-:-:S04]  /*3590*/  IMAD.WIDE.U32 R30, R37, UR6, R26 ;  /* 0x00000006251e7c25 */ /* 0x000fc8000f8e001a */
[----:B------:R-:W-:Y:S01]  /*35a0*/  FFMA R5, R140, R8, R5 ;  /* 0x000000088c057223 */ /* 0x000fe20000000005 */
[----:B------:R-:W-:Y:S01]  /*35b0*/  IMAD R37, R37, UR7, R36 ;  /* 0x0000000725257c24 */ /* 0x000fe2000f8e0224 */
[----:B------:R-:W-:-:S03]  /*35c0*/  IADD3 R30, P4, R30, UR10, RZ ;  /* 0x0000000a1e1e7c10 */ /* 0x000fc6000ff9e0ff */
[----:B------:R-:W-:Y:S02]  /*35d0*/  F2FP.SATFINITE.E5M2.F32.PACK_AB_MERGE_C R39, RZ, R5, RZ ;  /* 0x00000005ff27723e */ /* 0x000fe400048060ff */
[----:B------:R-:W-:Y:S02]  /*35e0*/  IADD3.X R31, R31, UR11, R37, P4, !PT ;  /* 0x0000000b1f1f7c10 */ /* 0x000fe4000a7fe425 */
[----:B------:R-:W-:Y:S01]  /*35f0*/  PRMT R5, RZ, 0x7610, R5 ;  /* 0x00007610ff057816 */ /* 0x000fe20000000005 */
[----:B------:R1:W-:Y:S01]  /*3600*/  @!P2 STG.E.U8 desc[UR20][R14.64+0x1], R39 ;  /* 0x000001270e00a986 */ /* 0x0003e2000c101114 */
[----:B------:R-:W-:Y:S05]  /*3610*/  @P5 BRA `(.L_x_38) ;  /* 0x0000000000045947 */ /* 0x000fea0003800000 */
[----:B------:R3:W5:Y:S02]  /*3620*/  LDG.E.U8 R5, desc[UR20][R30.64] ;  /* 0x000000141e057981 */ /* 0x000764000c1e1100 */
.L_x_38:
[----:B------:R-:W-:Y:S05]  /*3630*/  BSYNC B1 ;  /* 0x0000000000017941 */ /* 0x000fea0003800000 */
.L_x_37:
[----:B-----5:R-:W-:Y:S01]  /*3640*/  LOP3.LUT R5, R5, 0xff, RZ, 0xc0, !PT ;  /* 0x000000ff05057812 */ /* 0x020fe200078ec0ff */
[----:B------:R-:W-:Y:S01]  /*3650*/  BSSY B1, `(.L_x_39) ;  /* 0x000000b000017945 */ /* 0x000fe20003800000 */
[----:B------:R-:W-:Y:S02]  /*3660*/  ISETP.LT.OR P2, PT, R33, 0x2, !P1 ;  /* 0x000000022100780c */ /* 0x000fe40004f41670 */
[----:B------:R-:W-:-:S05]  /*3670*/  F2FP.F16.E5M2.UNPACK_B R5, R5 ;  /* 0x00000005ff05723e */ /* 0x000fca00020004ff */
[----:B------:R-:W-:Y:S01]  /*3680*/  HADD2.F32 R36, -RZ, R5.H0_H0 ;  /* 0x20000005ff247230 */ /* 0x000fe20000004100 */
[----:B------:R-:W-:-:S04]  /*3690*/  PRMT R5, RZ, 0x7610, R5 ;  /* 0x00007610ff057816 */ /* 0x000fc80000000005 */
[----:B------:R-:W-:-:S04]  /*36a0*/  FMUL R36, R36, R9 ;  /* 0x0000000924247220 */ /* 0x000fc80000400000 */
[----:B------:R-:W-:-:S05]  /*36b0*/  FFMA R36, R143, R8, R36 ;  /* 0x000000088f247223 */ /* 0x000fca0000000024 */
[----:B------:R-:W-:-:S05]  /*36c0*/  F2FP.SATFINITE.E5M2.F32.PACK_AB_MERGE_C R37, RZ, R36, RZ ;  /* 0x00000024ff25723e */ /* 0x000fca00048060ff */
[----:B------:R4:W-:Y:S01]  /*36d0*/  @!P5 STG.E.U8 desc[UR20][R12.64], R37 ;  /* 0x000000250c00d986 */ /* 0x0009e2000c101114 */
[----:B------:R-:W-:Y:S05]  /*36e0*/  @P2 BRA `(.L_x_40) ;  /* 0x0000000000042947 */ /* 0x000fea0003800000 */
[----:B------:R0:W5:Y:S02]  /*36f0*/  LDG.E.U8 R5, desc[UR20][R30.64+0x1] ;  /* 0x000001141e057981 */ /* 0x000164000c1e1100 */
.L_x_40:
[----:B------:R-:W-:Y:S05]  /*3700*/  BSYNC B1 ;  /* 0x0000000000017941 */ /* 0x000fea0003800000 */
.L_x_39:
[----:B-----5:R-:W-:Y:S01]  /*3710*/  LOP3.LUT R5, R5, 0xff, RZ, 0xc0, !PT ;  /* 0x000000ff05057812 */ /* 0x020fe200078ec0ff */
[----:B------:R-:W-:Y:S01]  /*3720*/  BSSY B1, `(.L_x_41) ;  /* 0x000000b000017945 */ /* 0x000fe20003800000 */
[----:B------:R-:W-:Y:S02]  /*3730*/  ISETP.LT.OR P4, PT, R33, 0x9, !P0 ;  /* 0x000000092100780c */ /* 0x000fe40004781670 */
[----:B------:R-:W-:-:S05]  /*3740*/  F2FP.F16.E5M2.UNPACK_B R5, R5 ;  /* 0x00000005ff05723e */ /* 0x000fca00020004ff */
[----:B------:R-:W-:-:S05]  /*3750*/  HADD2.F32 R36, -RZ, R5.H0_H0 ;  /* 0x20000005ff247230 */ /* 0x000fca0000004100 */
[----:B------:R-:W-:-:S04]  /*3760*/  FMUL R5, R36, R9 ;  /* 0x0000000924057220 */ /* 0x000fc80000400000 */
[----:B------:R-:W-:-:S05]  /*3770*/  FFMA R5, R138, R8, R5 ;  /* 0x000000088a057223 */ /* 0x000fca0000000005 */
[----:B----4-:R-:W-:Y:S02]  /*3780*/  F2FP.SATFINITE.E5M2.F32.PACK_AB_MERGE_C R37, RZ, R5, RZ ;  /* 0x00000005ff25723e */ /* 0x010fe400048060ff */
[----:B------:R-:W-:-:S03]  /*3790*/  PRMT R5, RZ, 0x7610, R5 ;  /* 0x00007610ff057816 */ /* 0x000fc60000000005 */
[----:B------:R4:W-:Y:S01]  /*37a0*/  @!P2 STG.E.U8 desc[UR20][R12.64+0x1], R37 ;  /* 0x000001250c00a986 */ /* 0x0009e2000c101114 */
[----:B------:R-:W-:Y:S05]  /*37b0*/  @P4 BRA `(.L_x_42) ;  /* 0x0000000000044947 */ /* 0x000fea0003800000 */
[----:B------:R0:W5:Y:S02]  /*37c0*/  LDG.E.U8 R5, desc[UR20][R28.64+0x8] ;  /* 0x000008141c057981 */ /* 0x000164000c1e1100 */
.L_x_42:
[----:B------:R-:W-:Y:S05]  /*37d0*/  BSYNC B1 ;  /* 0x0000000000017941 */ /* 0x000fea0003800000 */
.L_x_41:
        /* <DEDUP_REMOVED lines=8> */
[----:B----4-:R-:W-:-:S05]  /*3860*/  F2FP.SATFINITE.E5M2.F32.PACK_AB_MERGE_C R37, RZ, R36, RZ ;  /* 0x00000024ff25723e */ /* 0x010fca00048060ff */
[----:B------:R4:W-:Y:S01]  /*3870*/  @!P4 STG.E.U8 desc[UR20][R14.64+0x8], R37 ;  /* 0x000008250e00c986 */ /* 0x0009e2000c101114 */
[----:B------:R-:W-:Y:S05]  /*3880*/  @P2 BRA `(.L_x_44) ;  /* 0x0000000000042947 */ /* 0x000fea0003800000 */
[----:B------:R0:W5:Y:S02]  /*3890*/  LDG.E.U8 R5, desc[UR20][R28.64+0x9] ;  /* 0x000009141c057981 */ /* 0x000164000c1e1100 */
.L_x_44:
[----:B------:R-:W-:Y:S05]  /*38a0*/  BSYNC B1 ;  /* 0x0000000000017941 */ /* 0x000fea0003800000 */
.L_x_43:
        /* <DEDUP_REMOVED lines=12> */
.L_x_46:
[----:B------:R-:W-:Y:S05]  /*3970*/  BSYNC B1 ;  /* 0x0000000000017941 */ /* 0x000fea0003800000 */
.L_x_45:
        /* <DEDUP_REMOVED lines=12> */
.L_x_48:
[----:B------:R-:W-:Y:S05]  /*3a40*/  BSYNC B1 ;  /* 0x0000000000017941 */ /* 0x000fea0003800000 */
.L_x_47:
        /* <DEDUP_REMOVED lines=12> */
.L_x_50:
[----:B------:R-:W-:Y:S05]  /*3b10*/  BSYNC B1 ;  /* 0x0000000000017941 */ /* 0x000fea0003800000 */
.L_x_49:
        /* <DEDUP_REMOVED lines=12> */
.L_x_52:
[----:B------:R-:W-:Y:S05]  /*3be0*/  BSYNC B1 ;  /* 0x0000000000017941 */ /* 0x000fea0003800000 */
.L_x_51:
        /* <DEDUP_REMOVED lines=12> */
.L_x_54:
[----:B------:R-:W-:Y:S05]  /*3cb0*/  BSYNC B1 ;  /* 0x0000000000017941 */ /* 0x000fea0003800000 */
.L_x_53:
        /* <DEDUP_REMOVED lines=12> */
.L_x_56:
[----:B------:R-:W-:Y:S05]  /*3d80*/  BSYNC B1 ;  /* 0x0000000000017941 */ /* 0x000fea0003800000 */
.L_x_55:
        /* <DEDUP_REMOVED lines=12> */
.L_x_58:
[----:B------:R-:W-:Y:S05]  /*3e50*/  BSYNC B1 ;  /* 0x0000000000017941 */ /* 0x000fea0003800000 */
.L_x_57:
        /* <DEDUP_REMOVED lines=12> */
.L_x_60:
[----:B------:R-:W-:Y:S05]  /*3f20*/  BSYNC B1 ;  /* 0x0000000000017941 */ /* 0x000fea0003800000 */
.L_x_59:
        /* <DEDUP_REMOVED lines=12> */
.L_x_62:
[----:B------:R-:W-:Y:S05]  /*3ff0*/  BSYNC B1 ;  /* 0x0000000000017941 */ /* 0x000fea0003800000 */
.L_x_61:
        /* <DEDUP_REMOVED lines=12> */
.L_x_64:
[----:B------:R-:W-:Y:S05]  /*40c0*/  BSYNC B1 ;  /* 0x0000000000017941 */ /* 0x000fea0003800000 */
.L_x_63:
        /* <DEDUP_REMOVED lines=12> */
.L_x_66:
[----:B------:R-:W-:Y:S05]  /*4190*/  BSYNC B1 ;  /* 0x0000000000017941 */ /* 0x000fea0003800000 */
.L_x_65:
        /* <DEDUP_REMOVED lines=12> */
.L_x_68:
[----:B------:R-:W-:Y:S05]  /*4260*/  BSYNC B1 ;  /* 0x0000000000017941 */ /* 0x000fea0003800000 */
.L_x_67:
        /* <DEDUP_REMOVED lines=12> */
.L_x_70:
[----:B------:R-:W-:Y:S05]  /*4330*/  BSYNC B1 ;  /* 0x0000000000017941 */ /* 0x000fea0003800000 */
.L_x_69:
        /* <DEDUP_REMOVED lines=12> */
.L_x_72:
[----:B------:R-:W-:Y:S05]  /*4400*/  BSYNC B1 ;  /* 0x0000000000017941 */ /* 0x000fea0003800000 */
.L_x_71:
        /* <DEDUP_REMOVED lines=12> */
.L_x_74:
[----:B------:R-:W-:Y:S05]  /*44d0*/  BSYNC B1 ;  /* 0x0000000000017941 */ /* 0x000fea0003800000 */
.L_x_73:
        /* <DEDUP_REMOVED lines=12> */
.L_x_76:
[----:B------:R-:W-:Y:S05]  /*45a0*/  BSYNC B1 ;  /* 0x0000000000017941 */ /* 0x000fea0003800000 */
.L_x_75:
        /* <DEDUP_REMOVED lines=12> */
.L_x_78:
[----:B------:R-:W-:Y:S05]  /*4670*/  BSYNC B1 ;  /* 0x0000000000017941 */ /* 0x000fea0003800000 */
.L_x_77:
        /* <DEDUP_REMOVED lines=12> */
.L_x_80:
[----:B------:R-:W-:Y:S05]  /*4740*/  BSYNC B1 ;  /* 0x0000000000017941 */ /* 0x000fea0003800000 */
.L_x_79:
        /* <DEDUP_REMOVED lines=12> */
.L_x_82:
[----:B------:R-:W-:Y:S05]  /*4810*/  BSYNC B1 ;  /* 0x0000000000017941 */ /* 0x000fea0003800000 */
.L_x_81:
        /* <DEDUP_REMOVED lines=12> */
.L_x_84:
[----:B------:R-:W-:Y:S05]  /*48e0*/  BSYNC B1 ;  /* 0x0000000000017941 */ /* 0x000fea0003800000 */
.L_x_83:
        /* <DEDUP_REMOVED lines=12> */
.L_x_86:
[----:B------:R-:W-:Y:S05]  /*49b0*/  BSYNC B1 ;  /* 0x0000000000017941 */ /* 0x000fea0003800000 */
.L_x_85:
        /* <DEDUP_REMOVED lines=12> */
.L_x_88:
[----:B------:R-:W-:Y:S05]  /*4a80*/  BSYNC B1 ;  /* 0x0000000000017941 */ /* 0x000fea0003800000 */
.L_x_87:
        /* <DEDUP_REMOVED lines=12> */
.L_x_90:
[----:B------:R-:W-:Y:S05]  /*4b50*/  BSYNC B1 ;  /* 0x0000000000017941 */ /* 0x000fea0003800000 */
.L_x_89:
        /* <DEDUP_REMOVED lines=12> */
.L_x_92:
[----:B------:R-:W-:Y:S05]  /*4c20*/  BSYNC B1 ;  /* 0x0000000000017941 */ /* 0x000fea0003800000 */
.L_x_91:
[----:B-----5:R-:W-:Y:S01]  /*4c30*/  LOP3.LUT R5, R5, 0xff, RZ, 0xc0, !PT ;  /* 0x000000ff05057812 */ /* 0x020fe200078ec0ff */
[----:B------:R-:W-:Y:S01]  /*4c40*/  BSSY B1, `(.L_x_93) ;  /* 0x000000b000017945 */ /* 0x000fe20003800000 */
[----:B------:R-:W-:Y:S02]  /*4c50*/  ISETP.LT.OR P2, PT, R33, 0x39, !P1 ;  /* 0x000000392100780c */ /* 0x000fe40004f41670 */
[----:B------:R-:W-:-:S05]  /*4c60*/  F2FP.F16.E5M2.UNPACK_B R5, R5 ;  /* 0x00000005ff05723e */ /* 0x000fca00020004ff */
[----:B0-2---:R-:W-:-:S05]  /*4c70*/  HADD2.F32 R28, -RZ, R5.H0_H0 ;  /* 0x20000005ff1c7230 */ /* 0x005fca0000004100 */
[----:B------:R-:W-:-:S04]  /*4c80*/  FMUL R5, R28, R9 ;  /* 0x000000091c057220 */ /* 0x000fc80000400000 */
[----:B------:R-:W-:-:S05]  /*4c90*/  FFMA R5, R112, R8, R5 ;  /* 0x0000000870057223 */ /* 0x000fca0000000005 */
[----:B------:R-:W-:Y:S02]  /*4ca0*/  F2FP.SATFINITE.E5M2.F32.PACK_AB_MERGE_C R29, RZ, R5, RZ ;  /* 0x00000005ff1d723e */ /* 0x000fe400048060ff */
[----:B------:R-:W-:-:S03]  /*4cb0*/  PRMT R5, RZ, 0x7610, R5 ;  /* 0x00007610ff057816 */ /* 0x000fc60000000005 */
[----:B------:R0:W-:Y:S01]  /*4cc0*/  @!P0 STG.E.U8 desc[UR20][R14.64+0x39], R29 ;  /* 0x0000391d0e008986 */ /* 0x0001e2000c101114 */
[----:B------:R-:W-:Y:S05]  /*4cd0*/  @P2 BRA `(.L_x_94) ;  /* 0x0000000000042947 */ /* 0x000fea0003800000 */
[----:B------:R2:W5:Y:S02]  /*4ce0*/  LDG.E.U8 R5, desc[UR20][R30.64+0x38] ;  /* 0x000038141e057981 */ /* 0x000564000c1e1100 */
.L_x_94:
[----:B------:R-:W-:Y:S05]  /*4cf0*/  BSYNC B1 ;  /* 0x0000000000017941 */ /* 0x000fea0003800000 */
.L_x_93:
[----:B-----5:R-:W-:Y:S01]  /*4d00*/  LOP3.LUT R5, R5, 0xff, RZ, 0xc0, !PT ;  /* 0x000000ff05057812 */ /* 0x020fe200078ec0ff */
[----:B------:R-:W-:Y:S01]  /*4d10*/  BSSY B1, `(.L_x_95) ;  /* 0x000000b000017945 */ /* 0x000fe20003800000 */
[----:B------:R-:W-:Y:S02]  /*4d20*/  ISETP.LT.OR P1, PT, R33, 0x3a, !P1 ;  /* 0x0000003a2100780c */ /* 0x000fe40004f21670 */
[----:B------:R-:W-:-:S05]  /*4d30*/  F2FP.F16.E5M2.UNPACK_B R5, R5 ;  /* 0x00000005ff05723e */ /* 0x000fca00020004ff */
[----:B01--4-:R-:W-:Y:S01]  /*4d40*/  HADD2.F32 R14, -RZ, R5.H0_H0 ;  /* 0x20000005ff0e7230 */ /* 0x013fe20000004100 */
[----:B------:R-:W-:-:S04]  /*4d50*/  PRMT R5, RZ, 0x7610, R5 ;  /* 0x00007610ff057816 */ /* 0x000fc80000000005 */
[----:B------:R-:W-:-:S04]  /*4d60*/  FMUL R14, R14, R9 ;  /* 0x000000090e0e7220 */ /* 0x000fc80000400000 */
[----:B------:R-:W-:-:S05]  /*4d70*/  FFMA R14, R115, R8, R14 ;  /* 0x00000008730e7223 */ /* 0x000fca000000000e */
[----:B------:R-:W-:-:S05]  /*4d80*/  F2FP.SATFINITE.E5M2.F32.PACK_AB_MERGE_C R15, RZ, R14, RZ ;  /* 0x0000000eff0f723e */ /* 0x000fca00048060ff */
[----:B------:R0:W-:Y:S01]  /*4d90*/  @!P2 STG.E.U8 desc[UR20][R12.64+0x38], R15 ;  /* 0x0000380f0c00a986 */ /* 0x0001e2000c101114 */
[----:B------:R-:W-:Y:S05]  /*4da0*/  @P1 BRA `(.L_x_96) ;  /* 0x0000000000041947 */ /* 0x000fea0003800000 */
[----:B------:R1:W5:Y:S02]  /*4db0*/  LDG.E.U8 R5, desc[UR20][R30.64+0x39] ;  /* 0x000039141e057981 */ /* 0x000364000c1e1100 */
.L_x_96:
[----:B------:R-:W-:Y:S05]  /*4dc0*/  BSYNC B1 ;  /* 0x0000000000017941 */ /* 0x000fea0003800000 */
.L_x_95:
[----:B-----5:R-:W-:Y:S01]  /*4dd0*/  LOP3.LUT R5, R5, 0xff, RZ, 0xc0, !PT ;  /* 0x000000ff05057812 */ /* 0x020fe200078ec0ff */
[----:B------:R-:W-:Y:S01]  /*4de0*/  BSSY B1, `(.L_x_97) ;  /* 0x0000013000017945 */ /* 0x000fe20003800000 */
[----:B------:R-:W-:Y:S02]  /*4df0*/  IADD3 R29, P0, R35, 0x80, RZ ;  /* 0x00000080231d7810 */ /* 0x000fe40007f1e0ff */
[----:B------:R-:W-:-:S03]  /*4e00*/  F2FP.F16.E5M2.UNPACK_B R5, R5 ;  /* 0x00000005ff05723e */ /* 0x000fc600020004ff */
[----:B0-----:R-:W-:Y:S01]  /*4e10*/  IMAD.X R15, RZ, RZ, R25, P0 ;  /* 0x000000ffff0f7224 */ /* 0x001fe200000e0619 */
        /* <DEDUP_REMOVED lines=9> */
[----:B-123--:R-:W-:Y:S02]  /*4eb0*/  F2FP.SATFINITE.E5M2.F32.PACK_AB_MERGE_C R31, RZ, R5, RZ ;  /* 0x00000005ff1f723e */ /* 0x00efe400048060ff */
[----:B------:R-:W-:Y:S02]  /*4ec0*/  IADD3.X R15, R15, UR11, R29, P2, !PT ;  /* 0x0000000b0f0f7c10 */ /* 0x000fe400097fe41d */
[----:B------:R-:W-:Y:S01]  /*4ed0*/  PRMT R5, RZ, 0x7610, R5 ;  /* 0x00007610ff057816 */ /* 0x000fe20000000005 */
[----:B------:R0:W-:Y:S01]  /*4ee0*/  @!P1 STG.E.U8 desc[UR20][R12.64+0x39], R31 ;  /* 0x0000391f0c009986 */ /* 0x0001e2000c101114 */
[----:B------:R-:W-:Y:S05]  /*4ef0*/  @P4 BRA `(.L_x_98) ;  /* 0x0000000000044947 */ /* 0x000fea0003800000 */
[----:B------:R1:W5:Y:S02]  /*4f00*/  LDG.E.U8 R5, desc[UR20][R14.64] ;  /* 0x000000140e057981 */ /* 0x000364000c1e1100 */
.L_x_98:
[----:B------:R-:W-:Y:S05]  /*4f10*/  BSYNC B1 ;  /* 0x0000000000017941 */ /* 0x000fea0003800000 */
.L_x_97:
[----:B-----5:R-:W-:Y:S01]  /*4f20*/  LOP3.LUT R5, R5, 0xff, RZ, 0xc0, !PT ;  /* 0x000000ff05057812 */ /* 0x020fe200078ec0ff */
[----:B------:R-:W-:Y:S01]  /*4f30*/  BSSY B1, `(.L_x_99) ;  /* 0x000000b000017945 */ /* 0x000fe20003800000 */
[----:B------:R-:W-:Y:S02]  /*4f40*/  ISETP.LT.OR P2, PT, R33, 0x2, !P0 ;  /* 0x000000022100780c */ /* 0x000fe40004741670 */
[----:B------:R-:W-:-:S05]  /*4f50*/  F2FP.F16.E5M2.UNPACK_B R5, R5 ;  /* 0x00000005ff05723e */ /* 0x000fca00020004ff */
[----:B0-----:R-:W-:Y:S01]  /*4f60*/  HADD2.F32 R12, -RZ, R5.H0_H0 ;  /* 0x20000005ff0c7230 */ /* 0x001fe20000004100 */
[----:B------:R-:W-:-:S04]  /*4f70*/  PRMT R5, RZ, 0x7610, R5 ;  /* 0x00007610ff057816 */ /* 0x000fc80000000005 */
[----:B------:R-:W-:-:S04]  /*4f80*/  FMUL R12, R12, R9 ;  /* 0x000000090c0c7220 */ /* 0x000fc80000400000 */
[----:B------:R-:W-:-:S05]  /*4f90*/  FFMA R12, R113, R8, R12 ;  /* 0x00000008710c7223 */ /* 0x000fca000000000c */
[----:B------:R-:W-:-:S05]  /*4fa0*/  F2FP.SATFINITE.E5M2.F32.PACK_AB_MERGE_C R13, RZ, R12, RZ ;  /* 0x0000000cff0d723e */ /* 0x000fca00048060ff */
[----:B------:R0:W-:Y:S01]  /*4fb0*/  @!P4 STG.E.U8 desc[UR20][R10.64], R13 ;  /* 0x0000000d0a00c986 */ /* 0x0001e2000c101114 */
[----:B------:R-:W-:Y:S05]  /*4fc0*/  @P2 BRA `(.L_x_100) ;  /* 0x0000000000042947 */ /* 0x000fea0003800000 */
[----:B------:R2:W5:Y:S02]  /*4fd0*/  LDG.E.U8 R5, desc[UR20][R14.64+0x1] ;  /* 0x000001140e057981 */ /* 0x000564000c1e1100 */
.L_x_100:
[----:B------:R-:W-:Y:S05]  /*4fe0*/  BSYNC B1 ;  /* 0x0000000000017941 */ /* 0x000fea0003800000 */
.L_x_99:
[----:B-----5:R-:W-:Y:S01]  /*4ff0*/  LOP3.LUT R5, R5, 0xff, RZ, 0xc0, !PT ;  /* 0x000000ff05057812 */ /* 0x020fe200078ec0ff */
[----:B------:R-:W-:Y:S01]  /*5000*/  BSSY B1, `(.L_x_101) ;  /* 0x0000013000017945 */ /* 0x000fe20003800000 */
[----:B------:R-:W-:Y:S02]  /*5010*/  IADD3 R35, P1, R35, 0x88, RZ ;  /* 0x0000008823237810 */ /* 0x000fe40007f3e0ff */
[----:B------:R-:W-:-:S03]  /*5020*/  F2FP.F16.E5M2.UNPACK_B R5, R5 ;  /* 0x00000005ff05723e */ /* 0x000fc600020004ff */
[----:B------:R-:W-:Y:S01]  /*5030*/  IMAD.X R24, RZ, RZ, R25, P1 ;  /* 0x000000ffff187224 */ /* 0x000fe200008e0619 */
[----:B------:R-:W-:Y:S01]  /*5040*/  ISETP.GE.AND P1, PT, R34, 0x89, PT ;  /* 0x000000892200780c */ /* 0x000fe20003f26270 */
[----:B------:R-:W-:Y:S02]  /*5050*/  HADD2.F32 R12, -RZ, R5.H0_H0 ;  /* 0x20000005ff0c7230 */ /* 0x000fe40000004100 */
[----:B------:R-:W-:Y:S01]  /*5060*/  IMAD R24, R24, UR6, RZ ;  /* 0x0000000618187c24 */ /* 0x000fe2000f8e02ff */
[----:B------:R-:W-:Y:S01]  /*5070*/  ISETP.LT.OR P5, PT, R33, 0x1, !P1 ;  /* 0x000000012100780c */ /* 0x000fe20004fa1670 */
[----:B------:R-:W-:-:S04]  /*5080*/  IMAD.WIDE.U32 R26, R35, UR6, R26 ;  /* 0x00000006231a7c25 */ /* 0x000fc8000f8e001a */
[----:B------:R-:W-:Y:S01]  /*5090*/  FMUL R5, R12, R9 ;  /* 0x000000090c057220 */ /* 0x000fe20000400000 */
[----:B------:R-:W-:-:S03]  /*50a0*/  IMAD R35, R35, UR7, R24 ;  /* 0x0000000723237c24 */ /* 0x000fc6000f8e0218 */
[----:B------:R-:W-:Y:S01]  /*50b0*/  FFMA R5, R108, R8, R5 ;  /* 0x000000086c057223 */ /* 0x000fe20000000005 */
[----:B------:R-:W-:-:S04]  /*50c0*/  IADD3 R12, P4, R26, UR10, RZ ;  /* 0x0000000a1a0c7c10 */ /* 0x000fc8000ff9e0ff */
[----:B------:R-:W-:Y:S02]  /*50d0*/  F2FP.SATFINITE.E5M2.F32.PACK_AB_MERGE_C R25, RZ, R5, RZ ;  /* 0x00000005ff19723e */ /* 0x000fe400048060ff */
[----:B0-----:R-:W-:Y:S02]  /*50e0*/  IADD3.X R13, R27, UR11, R35, P4, !PT ;  /* 0x0000000b1b0d7c10 */ /* 0x001fe4000a7fe423 */
[----:B------:R-:W-:Y:S01]  /*50f0*/  PRMT R5, RZ, 0x7610, R5 ;  /* 0x00007610ff057816 */ /* 0x000fe20000000005 */
[----:B------:R0:W-:Y:S01]  /*5100*/  @!P2 STG.E.U8 desc[UR20][R10.64+0x1], R25 ;  /* 0x000001190a00a986 */ /* 0x0001e2000c101114 */
[----:B------:R-:W-:Y:S05]  /*5110*/  @P5 BRA `(.L_x_102) ;  /* 0x0000000000045947 */ /* 0x000fea0003800000 */
[----:B------:R3:W5:Y:S02]  /*5120*/  LDG.E.U8 R5, desc[UR20][R12.64] ;  /* 0x000000140c057981 */ /* 0x000764000c1e1100 */
.L_x_102:
[----:B------:R-:W-:Y:S05]  /*5130*/  BSYNC B1 ;  /* 0x0000000000017941 */ /* 0x000fea0003800000 */
.L_x_101:
        /* <DEDUP_REMOVED lines=8> */
[----:B0-----:R-:W-:-:S05]  /*51c0*/  F2FP.SATFINITE.E5M2.F32.PACK_AB_MERGE_C R25, RZ, R24, RZ ;  /* 0x00000018ff19723e */ /* 0x001fca00048060ff */
[----:B------:R0:W-:Y:S01]  /*51d0*/  @!P5 STG.E.U8 desc[UR20][R6.64], R25 ;  /* 0x000000190600d986 */ /* 0x0001e2000c101114 */
[----:B------:R-:W-:Y:S05]  /*51e0*/  @P2 BRA `(.L_x_104) ;  /* 0x0000000000042947 */ /* 0x000fea0003800000 */
[----:B------:R4:W5:Y:S02]  /*51f0*/  LDG.E.U8 R5, desc[UR20][R12.64+0x1] ;  /* 0x000001140c057981 */ /* 0x000964000c1e1100 */
.L_x_104:
[----:B------:R-:W-:Y:S05]  /*5200*/  BSYNC B1 ;  /* 0x0000000000017941 */ /* 0x000fea0003800000 */
.L_x_103:
[----:B-----5:R-:W-:Y:S01]  /*5210*/  LOP3.LUT R5, R5, 0xff, RZ, 0xc0, !PT ;  /* 0x000000ff05057812 */ /* 0x020fe200078ec0ff */
[----:B------:R-:W-:Y:S01]  /*5220*/  BSSY B1, `(.L_x_105) ;  /* 0x000000b000017945 */ /* 0x000fe20003800000 */
[----:B------:R-:W-:Y:S02]  /*5230*/  ISETP.LT.OR P4, PT, R33, 0x9, !P0 ;  /* 0x000000092100780c */ /* 0x000fe40004781670 */
[----:B------:R-:W-:-:S05]  /*5240*/  F2FP.F16.E5M2.UNPACK_B R5, R5 ;  /* 0x00000005ff05723e */ /* 0x000fca00020004ff */
[----:B------:R-:W-:-:S05]  /*5250*/  HADD2.F32 R24, -RZ, R5.H0_H0 ;  /* 0x20000005ff187230 */ /* 0x000fca0000004100 */
[----:B------:R-:W-:-:S04]  /*5260*/  FMUL R5, R24, R9 ;  /* 0x0000000918057220 */ /* 0x000fc80000400000 */
[----:B------:R-:W-:-:S05]  /*5270*/  FFMA R5, R106, R8, R5 ;  /* 0x000000086a057223 */ /* 0x000fca0000000005 */
[----:B0-----:R-:W-:Y:S02]  /*5280*/  F2FP.SATFINITE.E5M2.F32.PACK_AB_MERGE_C R25, RZ, R5, RZ ;  /* 0x00000005ff19723e */ /* 0x001fe400048060ff */
[----:B------:R-:W-:-:S03]  /*5290*/  PRMT R5, RZ, 0x7610, R5 ;  /* 0x00007610ff057816 */ /* 0x000fc60000000005 */
[----:B------:R0:W-:Y:S01]  /*52a0*/  @!P2 STG.E.U8 desc[UR20][R6.64+0x1], R25 ;  /* 0x000001190600a986 */ /* 0x0001e2000c101114 */
[----:B------:R-:W-:Y:S05]  /*52b0*/  @P4 BRA `(.L_x_106) ;  /* 0x0000000000044947 */ /* 0x000fea0003800000 */
[----:B------:R0:W5:Y:S02]  /*52c0*/  LDG.E.U8 R5, desc[UR20][R14.64+0x8] ;  /* 0x000008140e057981 */ /* 0x000164000c1e1100 */
.L_x_106:
[----:B------:R-:W-:Y:S05]  /*52d0*/  BSYNC B1 ;  /* 0x0000000000017941 */ /* 0x000fea0003800000 */
.L_x_105:
        /* <DEDUP_REMOVED lines=12> */
.L_x_108:
[----:B------:R-:W-:Y:S05]  /*53a0*/  BSYNC B1 ;  /* 0x0000000000017941 */ /* 0x000fea0003800000 */
.L_x_107:
        /* <DEDUP_REMOVED lines=12> */
.L_x_110:
[----:B------:R-:W-:Y:S05]  /*5470*/  BSYNC B1 ;  /* 0x0000000000017941 */ /* 0x000fea0003800000 */
.L_x_109:
        /* <DEDUP_REMOVED lines=12> */
.L_x_112:
[----:B------:R-:W-:Y:S05]  /*5540*/  BSYNC B1 ;  /* 0x0000000000017941 */ /* 0x000fea0003800000 */
.L_x_111:
        /* <DEDUP_REMOVED lines=12> */
.L_x_114:
[----:B------:R-:W-:Y:S05]  /*5610*/  BSYNC B1 ;  /* 0x0000000000017941 */ /* 0x000fea0003800000 */
.L_x_113:
        /* <DEDUP_REMOVED lines=12> */
.L_x_116:
[----:B------:R-:W-:Y:S05]  /*56e0*/  BSYNC B1 ;  /* 0x0000000000017941 */ /* 0x000fea0003800000 */
.L_x_115:
        /* <DEDUP_REMOVED lines=12> */
.L_x_118:
[----:B------:R-:W-:Y:S05]  /*57b0*/  BSYNC B1 ;  /* 0x0000000000017941 */ /* 0x000fea0003800000 */
.L_x_117:
        /* <DEDUP_REMOVED lines=12> */
.L_x_120:
[----:B------:R-:W-:Y:S05]  /*5880*/  BSYNC B1 ;  /* 0x0000000000017941 */ /* 0x000fea0003800000 */
.L_x_119:
        /* <DEDUP_REMOVED lines=12> */
.L_x_122:
[----:B------:R-:W-:Y:S05]  /*5950*/  BSYNC B1 ;  /* 0x0000000000017941 */ /* 0x000fea0003800000 */
.L_x_121:
        /* <DEDUP_REMOVED lines=12> */
.L_x_124:
[----:B------:R-:W-:Y:S05]  /*5a20*/  BSYNC B1 ;  /* 0x0000000000017941 */ /* 0x000fea0003800000 */
.L_x_123:
        /* <DEDUP_REMOVED lines=12> */
.L_x_126:
[----:B------:R-:W-:Y:S05]  /*5af0*/  BSYNC B1 ;  /* 0x0000000000017941 */ /* 0x000fea0003800000 */
.L_x_125:
        /* <DEDUP_REMOVED lines=12> */
.L_x_128:
[----:B------:R-:W-:Y:S05]  /*5bc0*/  BSYNC B1 ;  /* 0x0000000000017941 */ /* 0x000fea0003800000 */
.L_x_127:
        /* <DEDUP_REMOVED lines=12> */
.L_x_130:
[----:B------:R-:W-:Y:S05]  /*5c90*/  BSYNC B1 ;  /* 0x0000000000017941 */ /* 0x000fea0003800000 */
.L_x_129:
        /* <DEDUP_REMOVED lines=12> */
.L_x_132:
[----:B------:R-:W-:Y:S05]  /*5d60*/  BSYNC B1 ;  /* 0x0000000000017941 */ /* 0x000fea0003800000 */
.L_x_131:
        /* <DEDUP_REMOVED lines=12> */
.L_x_134:
[----:B------:R-:W-:Y:S05]  /*5e30*/  BSYNC B1 ;  /* 0x0000000000017941 */ /* 0x000fea0003800000 */
.L_x_133:
        /* <DEDUP_REMOVED lines=12> */
.L_x_136:
[----:B------:R-:W-:Y:S05]  /*5f00*/  BSYNC B1 ;  /* 0x0000000000017941 */ /* 0x000fea0003800000 */
.L_x_135:
        /* <DEDUP_REMOVED lines=12> */
.L_x_138:
[----:B------:R-:W-:Y:S05]  /*5fd0*/  BSYNC B1 ;  /* 0x0000000000017941 */ /* 0x000fea0003800000 */
.L_x_137:
        /* <DEDUP_REMOVED lines=12> */
.L_x_140:
[----:B------:R-:W-:Y:S05]  /*60a0*/  BSYNC B1 ;  /* 0x0000000000017941 */ /* 0x000fea0003800000 */
.L_x_139:
        /* <DEDUP_REMOVED lines=12> */
.L_x_142:
[----:B------:R-:W-:Y:S05]  /*6170*/  BSYNC B1 ;  /* 0x0000000000017941 */ /* 0x000fea0003800000 */
.L_x_141:
        /* <DEDUP_REMOVED lines=12> */
.L_x_144:
[----:B------:R-:W-:Y:S05]  /*6240*/  BSYNC B1 ;  /* 0x0000000000017941 */ /* 0x000fea0003800000 */
.L_x_143:
        /* <DEDUP_REMOVED lines=12> */
.L_x_146:
[----:B------:R-:W-:Y:S05]  /*6310*/  BSYNC B1 ;  /* 0x0000000000017941 */ /* 0x000fea0003800000 */
.L_x_145:
        /* <DEDUP_REMOVED lines=12> */
.L_x_148:
[----:B------:R-:W-:Y:S05]  /*63e0*/  BSYNC B1 ;  /* 0x0000000000017941 */ /* 0x000fea0003800000 */
.L_x_147:
        /* <DEDUP_REMOVED lines=12> */
.L_x_150:
[----:B------:R-:W-:Y:S05]  /*64b0*/  BSYNC B1 ;  /* 0x0000000000017941 */ /* 0x000fea0003800000 */
.L_x_149:
        /* <DEDUP_REMOVED lines=12> */
.L_x_152:
[----:B------:R-:W-:Y:S05]  /*6580*/  BSYNC B1 ;  /* 0x0000000000017941 */ /* 0x000fea0003800000 */
.L_x_151:
        /* <DEDUP_REMOVED lines=12> */
.L_x_154:
[----:B------:R-:W-:Y:S05]  /*6650*/  BSYNC B1 ;  /* 0x0000000000017941 */ /* 0x000fea0003800000 */
.L_x_153:
        /* <DEDUP_REMOVED lines=12> */
.L_x_156:
[----:B------:R-:W-:Y:S05]  /*6720*/  BSYNC B1 ;  /* 0x0000000000017941 */ /* 0x000fea0003800000 */
.L_x_155:
[----:B-----5:R-:W-:Y:S01]  /*6730*/  LOP3.LUT R5, R5, 0xff, RZ, 0xc0, !PT ;  /* 0x000000ff05057812 */ /* 0x020fe200078ec0ff */
[----:B------:R-:W-:Y:S01]  /*6740*/  BSSY B1, `(.L_x_157) ;  /* 0x000000b000017945 */ /* 0x000fe20003800000 */
[----:B------:R-:W-:Y:S02]  /*6750*/  ISETP.LT.OR P2, PT, R33, 0x39, !P1 ;  /* 0x000000392100780c */ /* 0x000fe40004f41670 */
[----:B------:R-:W-:-:S05]  /*6760*/  F2FP.F16.E5M2.UNPACK_B R5, R5 ;  /* 0x00000005ff05723e */ /* 0x000fca00020004ff */
[----:B012---:R-:W-:-:S05]  /*6770*/  HADD2.F32 R14, -RZ, R5.H0_H0 ;  /* 0x20000005ff0e7230 */ /* 0x007fca0000004100 */
[----:B------:R-:W-:-:S04]  /*6780*/  FMUL R5, R14, R9 ;  /* 0x000000090e057220 */ /* 0x000fc80000400000 */
[----:B------:R-:W-:-:S05]  /*6790*/  FFMA R5, R16, R8, R5 ;  /* 0x0000000810057223 */ /* 0x000fca0000000005 */
[----:B------:R-:W-:Y:S02]  /*67a0*/  F2FP.SATFINITE.E5M2.F32.PACK_AB_MERGE_C R15, RZ, R5, RZ ;  /* 0x00000005ff0f723e */ /* 0x000fe400048060ff */
[----:B------:R-:W-:-:S03]  /*67b0*/  PRMT R5, RZ, 0x7610, R5 ;  /* 0x00007610ff057816 */ /* 0x000fc60000000005 */
[----:B------:R0:W-:Y:S01]  /*67c0*/  @!P0 STG.E.U8 desc[UR20][R10.64+0x39], R15 ;  /* 0x0000390f0a008986 */ /* 0x0001e2000c101114 */
[----:B------:R-:W-:Y:S05]  /*67d0*/  @P2 BRA `(.L_x_158) ;  /* 0x0000000000042947 */ /* 0x000fea0003800000 */
[----:B------:R1:W5:Y:S02]  /*67e0*/  LDG.E.U8 R5, desc[UR20][R12.64+0x38] ;  /* 0x000038140c057981 */ /* 0x000364000c1e1100 */
.L_x_158:
[----:B------:R-:W-:Y:S05]  /*67f0*/  BSYNC B1 ;  /* 0x0000000000017941 */ /* 0x000fea0003800000 */
.L_x_157:
        /* <DEDUP_REMOVED lines=12> */
.L_x_160:
[----:B------:R-:W-:Y:S05]  /*68c0*/  BSYNC B1 ;  /* 0x0000000000017941 */ /* 0x000fea0003800000 */
.L_x_159:
[----:B------:R-:W-:Y:S05]  /*68d0*/  @P1 BRA `(.L_x_161) ;  /* 0x0000001000301947 */ /* 0x000fea0003800000 */
[----:B-----5:R-:W-:-:S04]  /*68e0*/  LOP3.LUT R5, R5, 0xff, RZ, 0xc0, !PT ;  /* 0x000000ff05057812 */ /* 0x020fc800078ec0ff */
[----:B------:R-:W-:-:S05]  /*68f0*/  F2FP.F16.E5M2.UNPACK_B R5, R5 ;  /* 0x00000005ff05723e */ /* 0x000fca00020004ff */
[----:B------:R-:W-:-:S05]  /*6900*/  HADD2.F32 R10, -RZ, R5.H0_H0 ;  /* 0x20000005ff0a7230 */ /* 0x000fca0000004100 */
[----:B------:R-:W-:-:S04]  /*6910*/  FMUL R5, R10, R9 ;  /* 0x000000090a057220 */ /* 0x000fc80000400000 */
[----:B------:R-:W-:-:S05]  /*6920*/  FFMA R5, R18, R8, R5 ;  /* 0x0000000812057223 */ /* 0x000fca0000000005 */
[----:B------:R-:W-:-:S05]  /*6930*/  F2FP.SATFINITE.E5M2.F32.PACK_AB_MERGE_C R5, RZ, R5, RZ ;  /* 0x00000005ff05723e */ /* 0x000fca00048060ff */
[----:B------:R0:W-:Y:S01]  /*6940*/  STG.E.U8 desc[UR20][R6.64+0x39], R5 ;  /* 0x0000390506007986 */ /* 0x0001e2000c101114 */
[----:B------:R-:W-:Y:S05]  /*6950*/  BRA `(.L_x_161) ;  /* 0x0000001000107947 */ /* 0x000fea0003800000 */
.L_x_32:
[C---:B------:R-:W-:Y:S01]  /*6960*/  ISETP.GE.AND P0, PT, R34.reuse, 0x1, PT ;  /* 0x000000012200780c */ /* 0x040fe20003f06270 */
[-C--:B--2---:R-:W-:Y:S01]  /*6970*/  FMUL R145, R145, R8.reuse ;  /* 0x0000000891917220 */ /* 0x084fe20000400000 */
[----:B------:R-:W-:Y:S01]  /*6980*/  ISETP.GE.AND P2, PT, R34, 0x9, PT ;  /* 0x000000092200780c */ /* 0x000fe20003f46270 */
[-C--:B------:R-:W-:Y:S01]  /*6990*/  FMUL R140, R140, R8.reuse ;  /* 0x000000088c8c7220 */ /* 0x080fe20000400000 */
[----:B------:R-:W-:Y:S01]  /*69a0*/  ISETP.LT.OR P1, PT, R33, 0x1, !P0 ;  /* 0x000000012100780c */ /* 0x000fe20004721670 */
[-C--:B------:R-:W-:Y:S01]  /*69b0*/  FMUL R143, R143, R8.reuse ;  /* 0x000000088f8f7220 */ /* 0x080fe20000400000 */
[----:B------:R-:W-:Y:S01]  /*69c0*/  F2FP.SATFINITE.E5M2.F32.PACK_AB_MERGE_C R145, RZ, R145, RZ ;  /* 0x00000091ff91723e */ /* 0x000fe200048060ff */
[-C--:B------:R-:W-:Y:S01]  /*69d0*/  FMUL R138, R138, R8.reuse ;  /* 0x000000088a8a7220 */ /* 0x080fe20000400000 */
[----:B------:R-:W-:Y:S01]  /*69e0*/  ISETP.LT.OR P4, PT, R33, 0x2, !P0 ;  /* 0x000000022100780c */ /* 0x000fe20004781670 */
[-C--:B------:R-:W-:Y:S01]  /*69f0*/  FMUL R141, R141, R8.reuse ;  /* 0x000000088d8d7220 */ /* 0x080fe20000400000 */
[C---:B------:R-:W-:Y:S01]  /*6a00*/  ISETP.LT.OR P5, PT, R33.reuse, 0x1, !P2 ;  /* 0x000000012100780c */ /* 0x040fe200057a1670 */
[-C--:B------:R-:W-:Y:S01]  /*6a10*/  FMUL R136, R136, R8.reuse ;  /* 0x0000000888887220 */ /* 0x080fe20000400000 */
[----:B------:R-:W-:Y:S01]  /*6a20*/  ISETP.LT.OR P6, PT, R33, 0x2, !P2 ;  /* 0x000000022100780c */ /* 0x000fe200057c1670 */
[----:B------:R-:W-:Y:S01]  /*6a30*/  FMUL R139, R139, R8 ;  /* 0x000000088b8b7220 */ /* 0x000fe20000400000 */
[----:B------:R-:W-:Y:S01]  /*6a40*/  F2FP.SATFINITE.E5M2.F32.PACK_AB_MERGE_C R5, RZ, R140, RZ ;  /* 0x0000008cff05723e */ /* 0x000fe200048060ff */
[-C--:B------:R-:W-:Y:S01]  /*6a50*/  FMUL R134, R134, R8.reuse ;  /* 0x0000000886867220 */ /* 0x080fe20000400000 */
[----:B------:R-:W-:Y:S01]  /*6a60*/  F2FP.SATFINITE.E5M2.F32.PACK_AB_MERGE_C R143, RZ, R143, RZ ;  /* 0x0000008fff8f723e */ /* 0x000fe200048060ff */
[----:B------:R-:W-:Y:S01]  /*6a70*/  @!P1 STG.E.U8 desc[UR20][R14.64], R145 ;  /* 0x000000910e009986 */ /* 0x000fe2000c101114 */
[----:B------:R-:W-:Y:S01]  /*6a80*/  ISETP.LT.OR P1, PT, R33, 0x9, !P0 ;  /* 0x000000092100780c */ /* 0x000fe20004721670 */
[----:B------:R-:W-:Y:S01]  /*6a90*/  FMUL R137, R137, R8 ;  /* 0x0000000889897220 */ /* 0x000fe20000400000 */
[----:B------:R-:W-:Y:S01]  /*6aa0*/  F2FP.SATFINITE.E5M2.F32.PACK_AB_MERGE_C R25, RZ, R138, RZ ;  /* 0x0000008aff19723e */ /* 0x000fe200048060ff */
[----:B------:R0:W-:Y:S01]  /*6ab0*/  @!P4 STG.E.U8 desc[UR20][R14.64+0x1], R5 ;  /* 0x000001050e00c986 */ /* 0x0001e2000c101114 */
[----:B------:R-:W-:Y:S01]  /*6ac0*/  F2FP.SATFINITE.E5M2.F32.PACK_AB_MERGE_C R141, RZ, R141, RZ ;  /* 0x0000008dff8d723e */ /* 0x000fe200048060ff */
[-C--:B------:R-:W-:Y:S01]  /*6ad0*/  FMUL R132, R132, R8.reuse ;  /* 0x0000000884847220 */ /* 0x080fe20000400000 */
[C---:B------:R-:W-:Y:S01]  /*6ae0*/  ISETP.LT.OR P4, PT, R33.reuse, 0xa, !P0 ;  /* 0x0000000a2100780c */ /* 0x040fe20004781670 */
[----:B------:R-:W-:Y:S01]  /*6af0*/  @!P5 STG.E.U8 desc[UR20][R12.64], R143 ;  /* 0x0000008f0c00d986 */ /* 0x000fe2000c101114 */
[----:B------:R-:W-:Y:S01]  /*6b00*/  ISETP.LT.OR P5, PT, R33, 0x9, !P2 ;  /* 0x000000092100780c */ /* 0x000fe200057a1670 */
[-C--:B------:R-:W-:Y:S01]  /*6b10*/  FMUL R135, R135, R8.reuse ;  /* 0x0000000887877220 */ /* 0x080fe20000400000 */
[----:B------:R-:W-:Y:S01]  /*6b20*/  F2FP.SATFINITE.E5M2.F32.PACK_AB_MERGE_C R139, RZ, R139, RZ ;  /* 0x0000008bff8b723e */ /* 0x000fe200048060ff */
[----:B------:R1:W-:Y:S01]  /*6b30*/  @!P6 STG.E.U8 desc[UR20][R12.64+0x1], R25 ;  /* 0x000001190c00e986 */ /* 0x0003e2000c101114 */
[C---:B------:R-:W-:Y:S01]  /*6b40*/  ISETP.LT.OR P6, PT, R33.reuse, 0xa, !P2 ;  /* 0x0000000a2100780c */ /* 0x040fe200057c1670 */
[-C--:B------:R-:W-:Y:S01]  /*6b50*/  FMUL R130, R130, R8.reuse ;  /* 0x0000000882827220 */ /* 0x080fe20000400000 */
[----:B------:R-:W-:Y:S01]  /*6b60*/  F2FP.SATFINITE.E5M2.F32.PACK_AB_MERGE_C R137, RZ, R137, RZ ;  /* 0x00000089ff89723e */ /* 0x000fe200048060ff */
[----:B------:R-:W-:Y:S01]  /*6b70*/  @!P1 STG.E.U8 desc[UR20][R14.64+0x8], R141 ;  /* 0x0000088d0e009986 */ /* 0x000fe2000c101114 */
[----:B------:R-:W-:Y:S01]  /*6b80*/  ISETP.LT.OR P1, PT, R33, 0x11, !P0 ;  /* 0x000000112100780c */ /* 0x000fe20004721670 */
[----:B------:R-:W-:Y:S01]  /*6b90*/  FMUL R133, R133, R8 ;  /* 0x0000000885857220 */ /* 0x000fe20000400000 */
[----:B0-----:R-:W-:Y:S01]  /*6ba0*/  F2FP.SATFINITE.E5M2.F32.PACK_AB_MERGE_C R5, RZ, R136, RZ ;  /* 0x00000088ff05723e */ /* 0x001fe200048060ff */
[-C--:B------:R-:W-:Y:S01]  /*6bb0*/  FMUL R128, R128, R8.reuse ;  /* 0x0000000880807220 */ /* 0x080fe20000400000 */
[----:B------:R-:W-:Y:S01]  /*6bc0*/  F2FP.SATFINITE.E5M2.F32.PACK_AB_MERGE_C R135, RZ, R135, RZ ;  /* 0x00000087ff87723e */ /* 0x000fe200048060ff */
[----:B------:R-:W-:Y:S01]  /*6bd0*/  FMUL R131, R131, R8 ;  /* 0x0000000883837220 */ /* 0x000fe20000400000 */
[----:B------:R-:W-:Y:S01]  /*6be0*/  F2FP.SATFINITE.E5M2.F32.PACK_AB_MERGE_C R133, RZ, R133, RZ ;  /* 0x00000085ff85723e */ /* 0x000fe200048060ff */
[----:B------:R0:W-:Y:S01]  /*6bf0*/  @!P4 STG.E.U8 desc[UR20][R14.64+0x9], R5 ;  /* 0x000009050e00c986 */ /* 0x0001e2000c101114 */
[----:B-1----:R-:W-:Y:S01]  /*6c00*/  F2FP.SATFINITE.E5M2.F32.PACK_AB_MERGE_C R25, RZ, R134, RZ ;  /* 0x00000086ff19723e */ /* 0x002fe200048060ff */
        /* <DEDUP_REMOVED lines=15> */
[-C--:B------:R-:W-:Y:S01]  /*6d00*/  FMUL R125, R125, R8.reuse ;  /* 0x000000087d7d7220 */ /* 0x080fe20000400000 */
[----:B------:R-:W-:Y:S01]  /*6d10*/  FMUL R120, R120, R8 ;  /* 0x0000000878787220 */ /* 0x000fe20000400000 */
[----:B------:R-:W-:Y:S01]  /*6d20*/  F2FP.SATFINITE.E5M2.F32.PACK_AB_MERGE_C R127, RZ, R127, RZ ;  /* 0x0000007fff7f723e */ /* 0x000fe200048060ff */
[----:B------:R0:W-:Y:S01]  /*6d30*/  @!P4 STG.E.U8 desc[UR20][R14.64+0x11], R5 ;  /* 0x000011050e00c986 */ /* 0x0001e2000c101114 */
[----:B-1----:R-:W-:Y:S01]  /*6d40*/  F2FP.SATFINITE.E5M2.F32.PACK_AB_MERGE_C R25, RZ, R130, RZ ;  /* 0x00000082ff19723e */ /* 0x002fe200048060ff */
[-C--:B------:R-:W-:Y:S01]  /*6d50*/  FMUL R123, R123, R8.reuse ;  /* 0x000000087b7b7220 */ /* 0x080fe20000400000 */
[C---:B------:R-:W-:Y:S01]  /*6d60*/  ISETP.LT.OR P4, PT, R33.reuse, 0x1a, !P0 ;  /* 0x0000001a2100780c */ /* 0x040fe20004781670 */
[----:B------:R-:W-:Y:S01]  /*6d70*/  @!P5 STG.E.U8 desc[UR20][R12.64+0x10], R135 ;  /* 0x000010870c00d986 */ /* 0x000fe2000c101114 */
[C---:B------:R-:W-:Y:S01]  /*6d80*/  ISETP.LT.OR P5, PT, R33.reuse, 0x19, !P2 ;  /* 0x000000192100780c */ /* 0x040fe200057a1670 */
[-C--:B------:R-:W-:Y:S01]  /*6d90*/  FMUL R118, R118, R8.reuse ;  /* 0x0000000876767220 */ /* 0x080fe20000400000 */
[----:B------:R-:W-:Y:S01]  /*6da0*/  F2FP.SATFINITE.E5M2.F32.PACK_AB_MERGE_C R125, RZ, R125, RZ ;  /* 0x0000007dff7d723e */ /* 0x000fe200048060ff */
[----:B------:R1:W-:Y:S01]  /*6db0*/  @!P6 STG.E.U8 desc[UR20][R12.64+0x11], R25 ;  /* 0x000011190c00e986 */ /* 0x0003e2000c101114 */
[----:B------:R-:W-:Y:S01]  /*6dc0*/  ISETP.LT.OR P6, PT, R33, 0x1a, !P2 ;  /* 0x0000001a2100780c */ /* 0x000fe200057c1670 */
        /* <DEDUP_REMOVED lines=8> */
[-C--:B------:R-:W-:Y:S01]  /*6e50*/  FMUL R114, R114, R8.reuse ;  /* 0x0000000872727220 */ /* 0x080fe20000400000 */
[----:B------:R-:W-:Y:S01]  /*6e60*/  FMUL R112, R112, R8 ;  /* 0x0000000870707220 */ /* 0x000fe20000400000 */
[----:B-1----:R-:W-:Y:S01]  /*6e70*/  F2FP.SATFINITE.E5M2.F32.PACK_AB_MERGE_C R25, RZ, R126, RZ ;  /* 0x0000007eff19723e */ /* 0x002fe200048060ff */
[----:B------:R0:W-:Y:S01]  /*6e80*/  @!P4 STG.E.U8 desc[UR20][R14.64+0x19], R5 ;  /* 0x000019050e00c986 */ /* 0x0001e2000c101114 */
[----:B------:R-:W-:Y:S01]  /*6e90*/  ISETP.LT.OR P4, PT, R33, 0x22, !P0 ;  /* 0x000000222100780c */ /* 0x000fe20004781670 */
[-C--:B------:R-:W-:Y:S01]  /*6ea0*/  FMUL R117, R117, R8.reuse ;  /* 0x0000000875757220 */ /* 0x080fe20000400000 */
[----:B------:R-:W-:Y:S01]  /*6eb0*/  F2FP.SATFINITE.E5M2.F32.PACK_AB_MERGE_C R119, RZ, R119, RZ ;  /* 0x00000077ff77723e */ /* 0x000fe200048060ff */
[----:B------:R-:W-:Y:S01]  /*6ec0*/  @!P5 STG.E.U8 desc[UR20][R12.64+0x18], R131 ;  /* 0x000018830c00d986 */ /* 0x000fe2000c101114 */
[----:B------:R-:W-:Y:S01]  /*6ed0*/  ISETP.LT.OR P5, PT, R33, 0x21, !P2 ;  /* 0x000000212100780c */ /* 0x000fe200057a1670 */
[----:B------:R-:W-:Y:S01]  /*6ee0*/  FMUL R115, R115, R8 ;  /* 0x0000000873737220 */ /* 0x000fe20000400000 */
[----:B------:R-:W-:Y:S01]  /*6ef0*/  F2FP.SATFINITE.E5M2.F32.PACK_AB_MERGE_C R27, RZ, R112, RZ ;  /* 0x00000070ff1b723e */ /* 0x000fe200048060ff */
[----:B------:R1:W-:Y:S01]  /*6f00*/  @!P6 STG.E.U8 desc[UR20][R12.64+0x19], R25 ;  /* 0x000019190c00e986 */ /* 0x0003e2000c101114 */
[----:B------:R-:W-:Y:S01]  /*6f10*/  ISETP.LT.OR P6, PT, R33, 0x22, !P2 ;  /* 0x000000222100780c */ /* 0x000fe200057c1670 */
[-C--:B------:R-:W-:Y:S01]  /*6f20*/  FMUL R110, R110, R8.reuse ;  /* 0x000000086e6e7220 */ /* 0x080fe20000400000 */
[-C--:B------:R-:W-:Y:S01]  /*6f30*/  FMUL R113, R113, R8.reuse ;  /* 0x0000000871717220 */ /* 0x080fe20000400000 */
        /* <DEDUP_REMOVED lines=39> */
[-C--:B------:R-:W-:Y:S01]  /*71b0*/  FMUL R101, R101, R8.reuse ;  /* 0x0000000865657220 */ /* 0x080fe20000400000 */
[----:B------:R-:W-:Y:S01]  /*71c0*/  @!P1 STG.E.U8 desc[UR20][R14.64+0x30], R121 ;  /* 0x000030790e009986 */ /* 0x000fe2000c101114 */
[----:B------:R-:W-:Y:S01]  /*71d0*/  ISETP.LT.OR P1, PT, R33, 0x39, !P0 ;  /* 0x000000392100780c */ /* 0x000fe20004721670 */
[-C--:B------:R-:W-:Y:S01]  /*71e0*/  FMUL R99, R99, R8.reuse ;  /* 0x0000000863637220 */ /* 0x080fe20000400000 */
[----:B------:R-:W-:Y:S01]  /*71f0*/  ISETP.LT.OR P0, PT, R33, 0x3a, !P0 ;  /* 0x0000003a2100780c */ /* 0x000fe20004701670 */
[----:B------:R-:W-:Y:S01]  /*7200*/  FMUL R94, R94, R8 ;  /* 0x000000085e5e7220 */ /* 0x000fe20000400000 */
[----:B0-----:R-:W-:Y:S01]  /*7210*/  F2FP.SATFINITE.E5M2.F32.PACK_AB_MERGE_C R5, RZ, R116, RZ ;  /* 0x00000074ff05723e */ /* 0x001fe200048060ff */
[-C--:B------:R-:W-:Y:S01]  /*7220*/  FMUL R92, R92, R8.reuse ;  /* 0x000000085c5c7220 */ /* 0x080fe20000400000 */
[----:B------:R-:W-:Y:S01]  /*7230*/  F2FP.SATFINITE.E5M2.F32.PACK_AB_MERGE_C R103, RZ, R103, RZ ;  /* 0x00000067ff67723e */ /* 0x000fe200048060ff */
[----:B------:R-:W-:Y:S01]  /*7240*/  FMUL R95, R95, R8 ;  /* 0x000000085f5f7220 */ /* 0x000fe20000400000 */
[----:B-1----:R-:W-:Y:S01]  /*7250*/  F2FP.SATFINITE.E5M2.F32.PACK_AB_MERGE_C R25, RZ, R114, RZ ;  /* 0x00000072ff19723e */ /* 0x002fe200048060ff */
[----:B------:R0:W-:Y:S01]  /*7260*/  @!P4 STG.E.U8 desc[UR20][R14.64+0x31], R5 ;  /* 0x000031050e00c986 */ /* 0x0001e2000c101114 */
[----:B------:R-:W-:Y:S01]  /*7270*/  ISETP.LT.OR P4, PT, R33, 0x39, !P2 ;  /* 0x000000392100780c */ /* 0x000fe20005781670 */
[-C--:B------:R-:W-:Y:S01]  /*7280*/  FMUL R97, R97, R8.reuse ;  /* 0x0000000861617220 */ /* 0x080fe20000400000 */
[----:B------:R-:W-:Y:S01]  /*7290*/  ISETP.LT.OR P2, PT, R33, 0x3a, !P2 ;  /* 0x0000003a2100780c */ /* 0x000fe20005741670 */
[----:B------:R-:W-:Y:S01]  /*72a0*/  @!P5 STG.E.U8 desc[UR20][R12.64+0x30], R119 ;  /* 0x000030770c00d986 */ /* 0x000fe2000c101114 */
[----:B------:R-:W-:Y:S01]  /*72b0*/  F2FP.SATFINITE.E5M2.F32.PACK_AB_MERGE_C R101, RZ, R101, RZ ;  /* 0x00000065ff65723e */ /* 0x000fe200048060ff */
[-C--:B------:R-:W-:Y:S01]  /*72c0*/  FMUL R90, R90, R8.reuse ;  /* 0x000000085a5a7220 */ /* 0x080fe20000400000 */
[----:B------:R-:W-:Y:S01]  /*72d0*/  F2FP.SATFINITE.E5M2.F32.PACK_AB_MERGE_C R99, RZ, R99, RZ ;  /* 0x00000063ff63723e */ /* 0x000fe200048060ff */
[----:B------:R-:W-:Y:S01]  /*72e0*/  @!P6 STG.E.U8 desc[UR20][R12.64+0x31], R25 ;  /* 0x000031190c00e986 */ /* 0x000fe2000c101114 */
[----:B------:R-:W-:Y:S01]  /*72f0*/  F2FP.SATFINITE.E5M2.F32.PACK_AB_MERGE_C R95, RZ, R95, RZ ;  /* 0x0000005fff5f723e */ /* 0x000fe200048060ff */
[-C--:B------:R-:W-:Y:S01]  /*7300*/  FMUL R22, R22, R8.reuse ;  /* 0x0000000816167220 */ /* 0x080fe20000400000 */
[-C--:B------:R-:W-:Y:S01]  /*7310*/  FMUL R93, R93, R8.reuse ;  /* 0x000000085d5d7220 */ /* 0x080fe20000400000 */
[----:B------:R-:W-:Y:S01]  /*7320*/  @!P0 STG.E.U8 desc[UR20][R14.64+0x39], R27 ;  /* 0x0000391b0e008986 */ /* 0x000fe2000c101114 */
[----:B------:R-:W-:Y:S01]  /*7330*/  ISETP.GE.AND P0, PT, R34, 0x81, PT ;  /* 0x000000812200780c */ /* 0x000fe20003f06270 */
[----:B------:R-:W-:Y:S01]  /*7340*/  FMUL R91, R91, R8 ;  /* 0x000000085b5b7220 */ /* 0x000fe20000400000 */
[----:B0-----:R-:W-:Y:S01]  /*7350*/  F2FP.SATFINITE.E5M2.F32.PACK_AB_MERGE_C R5, RZ, R110, RZ ;  /* 0x0000006eff05723e */ /* 0x001fe200048060ff */
[----:B------:R0:W-:Y:S01]  /*7360*/  @!P1 STG.E.U8 desc[UR20][R14.64+0x38], R117 ;  /* 0x000038750e009986 */ /* 0x0001e2000c101114 */
[C---:B------:R-:W-:Y:S01]  /*7370*/  ISETP.LT.OR P6, PT, R33.reuse, 0x1, !P0 ;  /* 0x000000012100780c */ /* 0x040fe200047c1670 */
[-C--:B------:R-:W-:Y:S01]  /*7380*/  FMUL R88, R88, R8.reuse ;  /* 0x0000000858587220 */ /* 0x080fe20000400000 */
[----:B------:R-:W-:Y:S01]  /*7390*/  ISETP.LT.OR P5, PT, R33, 0x2, !P0 ;  /* 0x000000022100780c */ /* 0x000fe200047a1670 */
[----:B------:R-:W-:Y:S01]  /*73a0*/  @!P4 STG.E.U8 desc[UR20][R12.64+0x38], R115 ;  /* 0x000038730c00c986 */ /* 0x000fe2000c101114 */
[----:B------:R-:W-:Y:S01]  /*73b0*/  ISETP.GE.AND P1, PT, R34, 0x89, PT ;  /* 0x000000892200780c */ /* 0x000fe20003f26270 */
[-C--:B------:R-:W-:Y:S01]  /*73c0*/  FMUL R21, R21, R8.reuse ;  /* 0x0000000815157220 */ /* 0x080fe20000400000 */
[----:B------:R-:W-:Y:S01]  /*73d0*/  F2FP.SATFINITE.E5M2.F32.PACK_AB_MERGE_C R97, RZ, R97, RZ ;  /* 0x00000061ff61723e */ /* 0x000fe200048060ff */
[----:B------:R1:W-:Y:S01]  /*73e0*/  @!P2 STG.E.U8 desc[UR20][R12.64+0x39], R5 ;  /* 0x000039050c00a986 */ /* 0x0003e2000c101114 */
[----:B------:R-:W-:Y:S01]  /*73f0*/  ISETP.LT.OR P4, PT, R33, 0x1, !P1 ;  /* 0x000000012100780c */ /* 0x000fe20004f81670 */
[-C--:B------:R-:W-:Y:S01]  /*7400*/  FMUL R89, R89, R8.reuse ;  /* 0x0000000859597220 */ /* 0x080fe20000400000 */
[----:B------:R-:W-:Y:S01]  /*7410*/  ISETP.LT.OR P2, PT, R33, 0xa, !P0 ;  /* 0x0000000a2100780c */ /* 0x000fe20004741670 */
[----:B------:R-:W-:Y:S01]  /*7420*/  FMUL R23, R23, R8 ;  /* 0x0000000817177220 */ /* 0x000fe20000400000 */
[----:B0-----:R-:W-:Y:S01]  /*7430*/  F2FP.SATFINITE.E5M2.F32.PACK_AB_MERGE_C R15, RZ, R108, RZ ;  /* 0x0000006cff0f723e */ /* 0x001fe200048060ff */
[----:B------:R-:W-:Y:S01]  /*7440*/  @!P6 STG.E.U8 desc[UR20][R10.64], R113 ;  /* 0x000000710a00e986 */ /* 0x000fe2000c101114 */
[C---:B------:R-:W-:Y:S01]  /*7450*/  ISETP.LT.OR P6, PT, R33.reuse, 0x2, !P1 ;  /* 0x000000022100780c */ /* 0x040fe20004fc1670 */
[-C--:B------:R-:W-:Y:S01]  /*7460*/  FMUL R20, R20, R8.reuse ;  /* 0x0000000814147220 */ /* 0x080fe20000400000 */
[----:B------:R-:W-:Y:S01]  /*7470*/  F2FP.SATFINITE.E5M2.F32.PACK_AB_MERGE_C R93, RZ, R93, RZ ;  /* 0x0000005dff5d723e */ /* 0x000fe200048060ff */
[----:B------:R-:W-:Y:S01]  /*7480*/  @!P5 STG.E.U8 desc[UR20][R10.64+0x1], R15 ;  /* 0x0000010f0a00d986 */ /* 0x000fe2000c101114 */
[----:B------:R-:W-:Y:S01]  /*7490*/  ISETP.LT.OR P5, PT, R33, 0x9, !P0 ;  /* 0x000000092100780c */ /* 0x000fe200047a1670 */
[----:B------:R-:W-:Y:S01]  /*74a0*/  FMUL R17, R17, R8 ;  /* 0x0000000811117220 */ /* 0x000fe20000400000 */
[----:B-1----:R-:W-:Y:S01]  /*74b0*/  F2FP.SATFINITE.E5M2.F32.PACK_AB_MERGE_C R5, RZ, R106, RZ ;  /* 0x0000006aff05723e */ /* 0x002fe200048060ff */
[----:B------:R-:W-:Y:S01]  /*74c0*/  @!P4 STG.E.U8 desc[UR20][R6.64], R111 ;  /* 0x0000006f0600c986 */ /* 0x000fe2000c101114 */
[----:B------:R-:W-:Y:S01]  /*74d0*/  F2FP.SATFINITE.E5M2.F32.PACK_AB_MERGE_C R13, RZ, R104, RZ ;  /* 0x00000068ff0d723e */ /* 0x000fe200048060ff */
[-C--:B------:R-:W-:Y:S01]  /*74e0*/  FMUL R16, R16, R8.reuse ;  /* 0x0000000810107220 */ /* 0x080fe20000400000 */
[----:B------:R-:W-:Y:S01]  /*74f0*/  ISETP.LT.OR P4, PT, R33, 0x9, !P1 ;  /* 0x000000092100780c */ /* 0x000fe20004f81670 */
[-C--:B------:R-:W-:Y:S01]  /*7500*/  FMUL R19, R19, R8.reuse ;  /* 0x0000000813137220 */ /* 0x080fe20000400000 */
[----:B------:R-:W-:Y:S01]  /*7510*/  F2FP.SATFINITE.E5M2.F32.PACK_AB_MERGE_C R91, RZ, R91, RZ ;  /* 0x0000005bff5b723e */ /* 0x000fe200048060ff */
[----:B------:R0:W-:Y:S01]  /*7520*/  @!P6 STG.E.U8 desc[UR20][R6.64+0x1], R5 ;  /* 0x000001050600e986 */ /* 0x0001e2000c101114 */
[C---:B------:R-:W-:Y:S01]  /*7530*/  ISETP.LT.OR P6, PT, R33.reuse, 0xa, !P1 ;  /* 0x0000000a2100780c */ /* 0x040fe20004fc1670 */
[----:B------:R-:W-:Y:S01]  /*7540*/  FMUL R18, R18, R8 ;  /* 0x0000000812127220 */ /* 0x000fe20000400000 */
[----:B------:R-:W-:Y:S01]  /*7550*/  F2FP.SATFINITE.E5M2.F32.PACK_AB_MERGE_C R21, RZ, R21, RZ ;  /* 0x00000015ff15723e */ /* 0x000fe200048060ff */
[----:B------:R1:W-:Y:S01]  /*7560*/  @!P2 STG.E.U8 desc[UR20][R10.64+0x9], R13 ;  /* 0x0000090d0a00a986 */ /* 0x0003e2000c101114 */
[----:B------:R-:W-:-:S02]  /*7570*/  ISETP.LT.OR P2, PT, R33, 0x12, !P0 ;  /* 0x000000122100780c */ /* 0x000fc40004741670 */
[----:B------:R-:W-:Y:S01]  /*7580*/  F2FP.SATFINITE.E5M2.F32.PACK_AB_MERGE_C R89, RZ, R89, RZ ;  /* 0x00000059ff59723e */ /* 0x000fe200048060ff */
[----:B------:R-:W-:Y:S01]  /*7590*/  @!P5 STG.E.U8 desc[UR20][R10.64+0x8], R107 ;  /* 0x0000086b0a00d986 */ /* 0x000fe2000c101114 */
[C---:B------:R-:W-:Y:S02]  /*75a0*/  ISETP.LT.OR P5, PT, R33.reuse, 0x11, !P0 ;  /* 0x000000112100780c */ /* 0x040fe400047a1670 */
[----:B------:R-:W-:Y:S01]  /*75b0*/  F2FP.SATFINITE.E5M2.F32.PACK_AB_MERGE_C R23, RZ, R23, RZ ;  /* 0x00000017ff17723e */ /* 0x000fe200048060ff */
[----:B------:R-:W-:Y:S01]  /*75c0*/  @!P4 STG.E.U8 desc[UR20][R6.64+0x8], R109 ;  /* 0x0000086d0600c986 */ /* 0x000fe2000c101114 */
[----:B0-----:R-:W-:Y:S02]  /*75d0*/  F2FP.SATFINITE.E5M2.F32.PACK_AB_MERGE_C R5, RZ, R102, RZ ;  /* 0x00000066ff05723e */ /* 0x001fe400048060ff */
[C---:B------:R-:W-:Y:S02]  /*75e0*/  ISETP.LT.OR P4, PT, R33.reuse, 0x11, !P1 ;  /* 0x000000112100780c */ /* 0x040fe40004f81670 */
[----:B-1----:R-:W-:Y:S01]  /*75f0*/  F2FP.SATFINITE.E5M2.F32.PACK_AB_MERGE_C R13, RZ, R98, RZ ;  /* 0x00000062ff0d723e */ /* 0x002fe200048060ff */
[----:B------:R0:W-:Y:S01]  /*7600*/  @!P6 STG.E.U8 desc[UR20][R6.64+0x9], R5 ;  /* 0x000009050600e986 */ /* 0x0001e2000c101114 */
[----:B------:R-:W-:-:S02]  /*7610*/  ISETP.LT.OR P6, PT, R33, 0x12, !P1 ;  /* 0x000000122100780c */ /* 0x000fc40004fc1670 */
[----:B------:R-:W-:Y:S01]  /*7620*/  F2FP.SATFINITE.E5M2.F32.PACK_AB_MERGE_C R17, RZ, R17, RZ ;  /* 0x00000011ff11723e */ /* 0x000fe200048060ff */
[----:B------:R1:W-:Y:S01]  /*7630*/  @!P2 STG.E.U8 desc[UR20][R10.64+0x11], R13 ;  /* 0x0000110d0a00a986 */ /* 0x0003e2000c101114 */
[C---:B------:R-:W-:Y:S02]  /*7640*/  ISETP.LT.OR P2, PT, R33.reuse, 0x1a, !P0 ;  /* 0x0000001a2100780c */ /* 0x040fe40004741670 */
[----:B------:R-:W-:Y:S01]  /*7650*/  F2FP.SATFINITE.E5M2.F32.PACK_AB_MERGE_C R19, RZ, R19, RZ ;  /* 0x00000013ff13723e */ /* 0x000fe200048060ff */
[----:B------:R-:W-:Y:S01]  /*7660*/  @!P5 STG.E.U8 desc[UR20][R10.64+0x10], R105 ;  /* 0x000010690a00d986 */ /* 0x000fe2000c101114 */
[----:B------:R-:W-:Y:S02]  /*7670*/  ISETP.LT.OR P5, PT, R33, 0x19, !P0 ;  /* 0x000000192100780c */ /* 0x000fe400047a1670 */
[----:B------:R-:W-:Y:S01]  /*7680*/  F2FP.SATFINITE.E5M2.F32.PACK_AB_MERGE_C R15, RZ, R18, RZ ;  /* 0x00000012ff0f723e */ /* 0x000fe200048060ff */
[----:B------:R-:W-:Y:S01]  /*7690*/  @!P4 STG.E.U8 desc[UR20][R6.64+0x10], R103 ;  /* 0x000010670600c986 */ /* 0x000fe2000c101114 */
[----:B0-----:R-:W-:-:S02]  /*76a0*/  F2FP.SATFINITE.E5M2.F32.PACK_AB_MERGE_C R5, RZ, R100, RZ ;  /* 0x00000064ff05723e */ /* 0x001fc400048060ff */
[C---:B------:R-:W-:Y:S02]  /*76b0*/  ISETP.LT.OR P4, PT, R33.reuse, 0x19, !P1 ;  /* 0x000000192100780c */ /* 0x040fe40004f81670 */
[----:B-1----:R-:W-:Y:S01]  /*76c0*/  F2FP.SATFINITE.E5M2.F32.PACK_AB_MERGE_C R13, RZ, R96, RZ ;  /* 0x00000060ff0d723e */ /* 0x002fe200048060ff */
[----:B------:R0:W-:Y:S01]  /*76d0*/  @!P6 STG.E.U8 desc[UR20][R6.64+0x11], R5 ;  /* 0x000011050600e986 */ /* 0x0001e2000c101114 */
[----:B------:R-:W-:-:S03]  /*76e0*/  ISETP.LT.OR P6, PT, R33, 0x1a, !P1 ;  /* 0x0000001a2100780c */ /* 0x000fc60004fc1670 */
[----:B------:R1:W-:Y:S01]  /*76f0*/  @!P2 STG.E.U8 desc[UR20][R10.64+0x19], R13 ;  /* 0x0000190d0a00a986 */ /* 0x0003e2000c101114 */
[----:B------:R-:W-:-:S03]  /*7700*/  ISETP.LT.OR P2, PT, R33, 0x22, !P0 ;  /* 0x000000222100780c */ /* 0x000fc60004741670 */
[----:B------:R-:W-:Y:S01]  /*7710*/  @!P5 STG.E.U8 desc[UR20][R10.64+0x18], R101 ;  /* 0x000018650a00d986 */ /* 0x000fe2000c101114 */
[C---:B------:R-:W-:Y:S02]  /*7720*/  ISETP.LT.OR P5, PT, R33.reuse, 0x21, !P0 ;  /* 0x000000212100780c */ /* 0x040fe400047a1670 */
[----:B0-----:R-:W-:Y:S01]  /*7730*/  F2FP.SATFINITE.E5M2.F32.PACK_AB_MERGE_C R5, RZ, R94, RZ ;  /* 0x0000005eff05723e */ /* 0x001fe200048060ff */
[----:B------:R-:W-:Y:S01]  /*7740*/  @!P4 STG.E.U8 desc[UR20][R6.64+0x18], R99 ;  /* 0x000018630600c986 */ /* 0x000fe2000c101114 */
        /* <DEDUP_REMOVED lines=25> */
[C---:B------:R-:W-:Y:S02]  /*78e0*/  ISETP.LT.OR P2, PT, R33.reuse, 0x39, !P0 ;  /* 0x000000392100780c */ /* 0x040fe40004741670 */
[C---:B------:R-:W-:Y:S01]  /*78f0*/  ISETP.LT.OR P0, PT, R33.reuse, 0x3a, !P0 ;  /* 0x0000003a2100780c */ /* 0x040fe20004701670 */
[----:B------:R1:W-:Y:S01]  /*7900*/  @!P5 STG.E.U8 desc[UR20][R10.64+0x30], R89 ;  /* 0x000030590a00d986 */ /* 0x0003e2000c101114 */
[C---:B------:R-:W-:Y:S02]  /*7910*/  ISETP.LT.OR P5, PT, R33.reuse, 0x39, !P1 ;  /* 0x000000392100780c */ /* 0x040fe40004fa1670 */
[----:B------:R-:W-:Y:S01]  /*7920*/  ISETP.LT.OR P1, PT, R33, 0x3a, !P1 ;  /* 0x0000003a2100780c */ /* 0x000fe20004f21670 */
[----:B------:R1:W-:Y:S01]  /*7930*/  @!P4 STG.E.U8 desc[UR20][R6.64+0x30], R23 ;  /* 0x000030170600c986 */ /* 0x0003e2000c101114 */
[----:B0-----:R-:W-:-:S05]  /*7940*/  F2FP.SATFINITE.E5M2.F32.PACK_AB_MERGE_C R5, RZ, R20, RZ ;  /* 0x00000014ff05723e */ /* 0x001fca00048060ff */
[----:B------:R1:W-:Y:S04]  /*7950*/  @!P6 STG.E.U8 desc[UR20][R6.64+0x31], R5 ;  /* 0x000031050600e986 */ /* 0x0003e8000c101114 */
[----:B------:R1:W-:Y:S04]  /*7960*/  @!P2 STG.E.U8 desc[UR20][R10.64+0x38], R17 ;  /* 0x000038110a00a986 */ /* 0x0003e8000c101114 */
[----:B------:R1:W-:Y:S04]  /*7970*/  @!P0 STG.E.U8 desc[UR20][R10.64+0x39], R13 ;  /* 0x0000390d0a008986 */ /* 0x0003e8000c101114 */
[----:B------:R1:W-:Y:S04]  /*7980*/  @!P5 STG.E.U8 desc[UR20][R6.64+0x38], R19 ;  /* 0x000038130600d986 */ /* 0x0003e8000c101114 */
[----:B------:R1:W-:Y:S02]  /*7990*/  @!P1 STG.E.U8 desc[UR20][R6.64+0x39], R15 ;  /* 0x0000390f06009986 */ /* 0x0003e4000c101114 */
.L_x_161:
[----:B------:R-:W-:Y:S05]  /*79a0*/  BSYNC B0 ;  /* 0x0000000000007941 */ /* 0x000fea0003800000 */
.L_x_31:
[----:B------:R-:W-:Y:S01]  /*79b0*/  ULDC UR6, c[0x0][0xc] ;  /* 0x0000030000067ab9 */ /* 0x000fe20000000800 */
[----:B------:R-:W-:Y:S01]  /*79c0*/  ULDC UR7, c[0x0][0x10] ;  /* 0x0000040000077ab9 */ /* 0x000fe20000000800 */
[----:B01---5:R-:W0:Y:S01]  /*79d0*/  LDC R5, c[0x0][0x14] ;  /* 0x00000500ff057b82 */ /* 0x023e220000000800 */
[----:B------:R-:W-:Y:S01]  /*79e0*/  UIMAD.WIDE.U32 UR6, UR6, UR7, URZ ;  /* 0x00000007060672a5 */ /* 0x000fe2000f8e003f */
[----:B------:R-:W-:Y:S01]  /*79f0*/  PRMT R6, RZ, 0x7610, R6 ;  /* 0x00007610ff067816 */ /* 0x000fe20000000006 */
[----:B------:R-:W-:-:S04]  /*7a00*/  IMAD.MOV.U32 R7, RZ, RZ, -0x1 ;  /* 0xffffffffff077424 */ /* 0x000fc800078e00ff */
[----:B0-----:R-:W-:-:S04]  /*7a10*/  IMAD.WIDE.U32 R2, R5, UR6, R2 ;  /* 0x0000000605027c25 */ /* 0x001fc8000f8e0002 */
[----:B------:R-:W-:Y:S01]  /*7a20*/  IMAD R5, R5, UR7, RZ ;  /* 0x0000000705057c24 */ /* 0x000fe2000f8e02ff */
[----:B------:R-:W-:Y:S02]  /*7a30*/  ULDC.64 UR6, c[0x0][0x650] ;  /* 0x0001940000067ab9 */ /* 0x000fe40000000a00 */
[----:B------:R-:W-:Y:S01]  /*7a40*/  ISETP.GE.U32.AND P0, PT, R2, UR6, PT ;  /* 0x0000000602007c0c */ /* 0x000fe2000bf06070 */
[----:B------:R-:W-:Y:S02]  /*7a50*/  IMAD.IADD R3, R3, 0x1, R5 ;  /* 0x0000000103037824 */ /* 0x000fe400078e0205 */
[----:B------:R-:W-:-:S03]  /*7a60*/  IMAD.MOV.U32 R5, RZ, RZ, -0x1 ;  /* 0xffffffffff057424 */ /* 0x000fc600078e00ff */
[----:B------:R-:W-:-:S13]  /*7a70*/  ISETP.GE.U32.AND.EX P0, PT, R3, UR7, PT, P0 ;  /* 0x0000000703007c0c */ /* 0x000fda000bf06100 */
[----:B------:R-:W-:Y:S05]  /*7a80*/  @P0 BRA `(.L_x_162) ;  /* 0x0000000400600947 */ /* 0x000fea0003800000 */
[----:B------:R-:W0:Y:S01]  /*7a90*/  S2R R20, SR_CTAID.X ;  /* 0x0000000000147919 */ /* 0x000e220000002500 */
[----:B------:R-:W1:Y:S01]  /*7aa0*/  LDC.64 R14, c[0x0][0x628] ;  /* 0x00018a00ff0e7b82 */ /* 0x000e620000000a00 */
[----:B------:R-:W-:Y:S01]  /*7ab0*/  ULDC UR6, c[0x0][0x150] ;  /* 0x0000540000067ab9 */ /* 0x000fe20000000800 */
[----:B--234-:R-:W-:Y:S01]  /*7ac0*/  IMAD.MOV.U32 R12, RZ, RZ, R2 ;  /* 0x000000ffff0c7224 */ /* 0x01cfe200078e0002 */
[----:B------:R-:W2:Y:S01]  /*7ad0*/  S2R R22, SR_CTAID.Y ;  /* 0x0000000000167919 */ /* 0x000ea20000002600 */
[----:B------:R-:W-:-:S04]  /*7ae0*/  IMAD.MOV.U32 R13, RZ, RZ, R3 ;  /* 0x000000ffff0d7224 */ /* 0x000fc800078e0003 */
[----:B------:R-:W3:Y:S08]  /*7af0*/  LDC R23, c[0x0][0x144] ;  /* 0x00005100ff177b82 */ /* 0x000ef00000000800 */
[----:B------:R-:W4:Y:S08]  /*7b00*/  LDC R16, c[0x0][0x630] ;  /* 0x00018c00ff107b82 */ /* 0x000f300000000800 */
[----:B------:R-:W2:Y:S01]  /*7b10*/  LDC.64 R18, c[0x0][0x620] ;  /* 0x00018800ff127b82 */ /* 0x000ea20000000a00 */
[----:B-1----:R-:W-:-:S04]  /*7b20*/  ISETP.NE.U32.AND P0, PT, R14, RZ, PT ;  /* 0x000000ff0e00720c */ /* 0x002fc80003f05070 */
[----:B------:R-:W-:Y:S02]  /*7b30*/  ISETP.NE.AND.EX P0, PT, R15, RZ, PT, P0 ;  /* 0x000000ff0f00720c */ /* 0x000fe40003f05300 */
[----:B0-----:R-:W-:-:S05]  /*7b40*/  I2FP.F32.U32 R5, R20 ;  /* 0x0000001400057245 */ /* 0x001fca0000201000 */
[----:B------:R-:W-:-:S04]  /*7b50*/  FMUL R5, R5, UR6 ;  /* 0x0000000605057c20 */ /* 0x000fc80008400000 */
[----:B------:R0:W1:Y:S02]  /*7b60*/  F2I.U32.TRUNC.NTZ R21, R5 ;  /* 0x0000000500157305 */ /* 0x000064000020f000 */
[----:B---34-:R-:W-:Y:S05]  /*7b70*/  @!P0 BRA `(.L_x_163) ;  /* 0x0000000000288947 */ /* 0x018fea0003800000 */
[----:B0-----:R-:W0:Y:S02]  /*7b80*/  LDC R5, c[0x0][0x634] ;  /* 0x00018d00ff057b82 */ /* 0x001e240000000800 */
        /* <DEDUP_REMOVED lines=9> */
.L_x_163:
[-CC-:B------:R-:W-:Y:S01]  /*7c20*/  SHF.R.U64 R17, R12, R16.reuse, R13.reuse ;  /* 0x000000100c117219 */ /* 0x180fe2000000120d */
[----:B------:R-:W3:Y:S01]  /*7c30*/  LDC.64 R28, c[0x0][0x640] ;  /* 0x00019000ff1c7b82 */ /* 0x000ee20000000a00 */
[----:B0-----:R-:W-:Y:S01]  /*7c40*/  SHF.R.U32.HI R5, RZ, R16, R13 ;  /* 0x00000010ff057219 */ /* 0x001fe2000001160d */
[----:B-1----:R-:W-:Y:S01]  /*7c50*/  IMAD.MOV R21, RZ, RZ, -R21 ;  /* 0x000000ffff157224 */ /* 0x002fe200078e0a15 */
[----:B------:R-:W-:Y:S01]  /*7c60*/  IADD3 R11, P0, RZ, -R17, RZ ;  /* 0x80000011ff0b7210 */ /* 0x000fe20007f1e0ff */
[----:B------:R-:W-:Y:S02]  /*7c70*/  ULDC UR6, c[0x0][0x154] ;  /* 0x0000550000067ab9 */ /* 0x000fe40000000800 */
[----:B------:R-:W-:Y:S02]  /*7c80*/  IMAD R23, R23, R21, R20 ;  /* 0x0000001517177224 */ /* 0x000fe400078e0214 */
[----:B------:R-:W0:Y:S01]  /*7c90*/  LDC R12, c[0x0][0x618] ;  /* 0x00018600ff0c7b82 */ /* 0x000e220000000800 */
[----:B------:R-:W-:-:S02]  /*7ca0*/  IMAD.X R5, RZ, RZ, ~R5, P0 ;  /* 0x000000ffff057224 */ /* 0x000fc400000e0e05 */
[----:B--2---:R-:W-:-:S04]  /*7cb0*/  IMAD.WIDE.U32 R6, R11, R18, R2 ;  /* 0x000000120b067225 */ /* 0x004fc800078e0002 */
[----:B------:R-:W-:Y:S01]  /*7cc0*/  IMAD R10, R5, R18, RZ ;  /* 0x00000012050a7224 */ /* 0x000fe200078e02ff */
[----:B------:R-:W1:Y:S03]  /*7cd0*/  LDC R24, c[0x0][0x608] ;  /* 0x00018200ff187b82 */ /* 0x000e660000000800 */
[----:B------:R-:W-:Y:S02]  /*7ce0*/  IMAD R5, R11, R19, R10 ;  /* 0x000000130b057224 */ /* 0x000fe400078e020a */
[----:B------:R-:W-:Y:S02]  /*7cf0*/  IMAD.MOV.U32 R11, RZ, RZ, 0x1 ;  /* 0x00000001ff0b7424 */ /* 0x000fe400078e00ff */
[----:B------:R-:W-:Y:S01]  /*7d00*/  IMAD.IADD R5, R7, 0x1, R5 ;  /* 0x0000000107057824 */ /* 0x000fe200078e0205 */
[----:B------:R-:W2:Y:S01]  /*7d10*/  LDC R26, c[0x0][0x658] ;  /* 0x00019600ff1a7b82 */ /* 0x000ea20000000800 */
[----:B------:R-:W-:-:S02]  /*7d20*/  I2FP.F32.U32 R7, R22 ;  /* 0x0000001600077245 */ /* 0x000fc40000201000 */
[----:B---3--:R-:W-:-:S03]  /*7d30*/  ISETP.NE.U32.AND P0, PT, R28, RZ, PT ;  /* 0x000000ff1c00720c */ /* 0x008fc60003f05070 */
[----:B------:R-:W-:Y:S01]  /*7d40*/  FMUL R10, R7, UR6 ;  /* 0x00000006070a7c20 */ /* 0x000fe20008400000 */
[----:B------:R-:W-:Y:S01]  /*7d50*/  ISETP.NE.AND.EX P0, PT, R29, RZ, PT, P0 ;  /* 0x000000ff1d00720c */ /* 0x000fe20003f05300 */
[----:B------:R-:W3:Y:S01]  /*7d60*/  LDC R21, c[0x0][0x148] ;  /* 0x00005200ff157b82 */ /* 0x000ee20000000800 */
[-CC-:B0-----:R-:W-:Y:S01]  /*7d70*/  SHF.R.U64 R16, R6, R12.reuse, R5.reuse ;  /* 0x0000000c06107219 */ /* 0x181fe20000001205 */
[----:B------:R0:W4:Y:S01]  /*7d80*/  F2I.U32.TRUNC.NTZ R18, R10 ;  /* 0x0000000a00127305 */ /* 0x000122000020f000 */
[----:B------:R-:W-:Y:S01]  /*7d90*/  SHF.R.U32.HI R5, RZ, R12, R5 ;  /* 0x0000000cff057219 */ /* 0x000fe20000011605 */
[----:B------:R-:W-:-:S04]  /*7da0*/  IMAD.MOV.U32 R7, RZ, RZ, -0x1 ;  /* 0xffffffffff077424 */ /* 0x000fc800078e00ff */
[----:B------:R-:W0:Y:S01]  /*7db0*/  LDC R20, c[0x0][0x600] ;  /* 0x00018000ff147b82 */ /* 0x000e220000000800 */
[-CC-:B-1----:R-:W-:Y:S02]  /*7dc0*/  SHF.R.U64 R14, R16, R24.reuse, R5.reuse ;  /* 0x00000018100e7219 */ /* 0x182fe40000001205 */
[----:B------:R-:W-:-:S05]  /*7dd0*/  SHF.R.U32.HI R5, RZ, R24, R5 ;  /* 0x00000018ff057219 */ /* 0x000fca0000011605 */
[----:B------:R-:W1:Y:S01]  /*7de0*/  LDC R27, c[0x0][0x648] ;  /* 0x00019200ff1b7b82 */ /* 0x000e620000000800 */
[-C--:B--2---:R-:W-:Y:S02]  /*7df0*/  SHF.L.U32 R6, R7, R26.reuse, RZ ;  /* 0x0000001a07067219 */ /* 0x084fe400000006ff */
[-CC-:B------:R-:W-:Y:S02]  /*7e00*/  SHF.R.U64 R19, R14, R26.reuse, R5.reuse ;  /* 0x0000001a0e137219 */ /* 0x180fe40000001205 */
[----:B------:R-:W-:Y:S02]  /*7e10*/  SHF.R.U32.HI R7, RZ, R26, R5 ;  /* 0x0000001aff077219 */ /* 0x000fe40000011605 */
[----:B------:R-:W-:Y:S01]  /*7e20*/  LOP3.LUT R25, RZ, R6, RZ, 0x33, !PT ;  /* 0x00000006ff197212 */ /* 0x000fe200078e33ff */
[----:B------:R-:W2:Y:S01]  /*7e30*/  LDC R30, c[0x0][0x638] ;  /* 0x00018e00ff1e7b82 */ /* 0x000ea20000000800 */
[----:B------:R-:W-:Y:S01]  /*7e40*/  SHF.L.U32 R26, R11, R26, RZ ;  /* 0x0000001a0b1a7219 */ /* 0x000fe200000006ff */
[----:B------:R-:W-:-:S06]  /*7e50*/  IMAD.MOV.U32 R6, RZ, RZ, R19 ;  /* 0x000000ffff067224 */ /* 0x000fcc00078e0013 */
[----:B------:R-:W0:Y:S01]  /*7e60*/  LDC R31, c[0x0][0x610] ;  /* 0x00018400ff1f7b82 */ /* 0x000e220000000800 */
[----:B----4-:R-:W-:Y:S05]  /*7e70*/  @!P0 BRA `(.L_x_164) ;  /* 0x0000000000288947 */ /* 0x010fea0003800000 */
[----:B------:R-:W4:Y:S02]  /*7e80*/  LDC R6, c[0x0][0x64c] ;  /* 0x00019300ff067b82 */ /* 0x000f240000000800 */
[----:B----4-:R-:W-:-:S05]  /*7e90*/  IADD3 R5, P0, R19, R6, RZ ;  /* 0x0000000613057210 */ /* 0x010fca0007f1e0ff */
[----:B------:R-:W-:-:S04]  /*7ea0*/  IMAD.X R15, RZ, RZ, R7, P0 ;  /* 0x000000ffff0f7224 */ /* 0x000fc800000e0607 */
[----:B------:R-:W-:-:S04]  /*7eb0*/  IMAD.WIDE.U32 R6, R15, R28, RZ ;  /* 0x0000001c0f067225 */ /* 0x000fc800078e00ff */
[----:B0-----:R-:W-:-:S04]  /*7ec0*/  IMAD.WIDE.U32 R10, P0, R5, R29, R6 ;  /* 0x0000001d050a7225 */ /* 0x001fc80007800006 */
[----:B------:R-:W-:-:S04]  /*7ed0*/  IMAD.WIDE.U32 R6, R5, R28, RZ ;  /* 0x0000001c05067225 */ /* 0x000fc800078e00ff */
[----:B------:R-:W-:Y:S01]  /*7ee0*/  IMAD.X R13, RZ, RZ, RZ, P0 ;  /* 0x000000ffff0d7224 */ /* 0x000fe200000e06ff */
[----:B------:R-:W-:Y:S01]  /*7ef0*/  IADD3 RZ, P0, R7, R10, RZ ;  /* 0x0000000a07ff7210 */ /* 0x000fe20007f1e0ff */
[----:B------:R-:W-:-:S04]  /*7f00*/  IMAD.MOV.U32 R12, RZ, RZ, R11 ;  /* 0x000000ffff0c7224 */ /* 0x000fc800078e000b */
[----:B------:R-:W-:-:S08]  /*7f10*/  IMAD.WIDE.U32.X R6, R15, R29, R12, P0 ;  /* 0x0000001d0f067225 */ /* 0x000fd000000e040c */
.L_x_164:
[----:B-1----:R-:W-:Y:S01]  /*7f20*/  SHF.R.U64 R5, R6, R27, R7 ;  /* 0x0000001b06057219 */ /* 0x002fe20000001207 */
[----:B0-----:R-:W-:Y:S01]  /*7f30*/  VIADD R7, R20, 0xffffffff ;  /* 0xffffffff14077836 */ /* 0x001fe20000000000 */
[----:B------:R-:W-:Y:S01]  /*7f40*/  LOP3.LUT R32, R14, R25, RZ, 0xc0, !PT ;  /* 0x000000190e207212 */ /* 0x000fe200078ec0ff */
[----:B------:R-:W-:Y:S02]  /*7f50*/  IMAD.MOV R18, RZ, RZ, -R18 ;  /* 0x000000ffff127224 */ /* 0x000fe400078e0a12 */
[----:B------:R-:W-:Y:S01]  /*7f60*/  IMAD.MOV R6, RZ, RZ, -R5 ;  /* 0x000000ffff067224 */ /* 0x000fe200078e0a05 */
[----:B------:R-:W-:Y:S01]  /*7f70*/  LOP3.LUT R16, R16, R7, RZ, 0xc0, !PT ;  /* 0x0000000710107212 */ /* 0x000fe200078ec0ff */
[----:B------:R-:W-:Y:S02]  /*7f80*/  IMAD R32, R26, R5, R32 ;  /* 0x000000051a207224 */ /* 0x000fe400078e0220 */
[----:B---3--:R-:W-:Y:S02]  /*7f90*/  @P3 IMAD R23, R21, R18, R22 ;  /* 0x0000001215173224 */ /* 0x008fe400078e0216 */
[----:B--2---:R-:W-:-:S02]  /*7fa0*/  IMAD R5, R6, R30, R19 ;  /* 0x0000001e06057224 */ /* 0x004fc400078e0213 */
[----:B------:R-:W-:Y:S02]  /*7fb0*/  IMAD R32, R32, R31, R23 ;  /* 0x0000001f20207224 */ /* 0x000fe400078e0217 */
[----:B------:R-:W-:Y:S02]  /*7fc0*/  IMAD R5, R5, R20, R16 ;  /* 0x0000001405057224 */ /* 0x000fe400078e0210 */
[----:B------:R-:W-:-:S03]  /*7fd0*/  IMAD.MOV.U32 R6, RZ, RZ, 0x1 ;  /* 0x00000001ff067424 */ /* 0x000fc600078e00ff */
[----:B------:R-:W-:Y:S02]  /*7fe0*/  SEL R7, R5, R32, !P3 ;  /* 0x0000002005077207 */ /* 0x000fe40005800000 */
[----:B------:R-:W-:Y:S01]  /*7ff0*/  SEL R32, R32, R5, !P3 ;  /* 0x0000000520207207 */ /* 0x000fe20005800000 */
[----:B------:R-:W-:-:S07]  /*8000*/  IMAD.MOV.U32 R5, RZ, RZ, R17 ;  /* 0x000000ffff057224 */ /* 0x000fce00078e0011 */
.L_x_162:
[----:B------:R-:W-:Y:S01]  /*8010*/  LOP3.LUT P0, RZ, R6, 0xff, RZ, 0xc0, !PT ;  /* 0x000000ff06ff7812 */ /* 0x000fe2000780c0ff */
[----:B------:R-:W-:-:S12]  /*8020*/  IMAD.MOV.U32 R6, RZ, RZ, R32 ;  /* 0x000000ffff067224 */ /* 0x000fd800078e0020 */
[----:B------:R-:W-:Y:S05]  /*8030*/  @P0 BRA `(.L_x_165) ;  /* 0xffffff8c00c00947 */ /* 0x000fea000383ffff */
[----:B------:R-:W-:Y:S05]  /*8040*/  EXIT ;  /* 0x000000000000794d */ /* 0x000fea0003800000 */
.L_x_3:
[----:B0-----:R-:W-:Y:S01]  /*8050*/  ULDC.64 UR4, c[0x0][0x650] ;  /* 0x0001940000047ab9 */ /* 0x001fe20000000a00 */
        /* <DEDUP_REMOVED lines=25> */
.L_x_167:
[--C-:B------:R-:W-:Y:S01]  /*81f0*/  SHF.R.U64 R16, R14, R18, R15.reuse ;  /* 0x000000120e107219 */ /* 0x100fe2000000120f */
[----:B------:R-:W0:Y:S01]  /*8200*/  LDC R22, c[0x0][0x618] ;  /* 0x00018600ff167b82 */ /* 0x000e220000000800 */
[----:B------:R-:W-:Y:S01]  /*8210*/  I2FP.F32.U32 R7, R8 ;  /* 0x0000000800077245 */ /* 0x000fe20000201000 */
[----:B------:R-:W-:Y:S01]  /*8220*/  ULDC UR4, c[0x0][0x150] ;  /* 0x0000540000047ab9 */ /* 0x000fe20000000800 */
[----:B------:R-:W-:Y:S02]  /*8230*/  SHF.R.U32.HI R6, RZ, R18, R15 ;  /* 0x00000012ff067219 */ /* 0x000fe4000001160f */
[----:B------:R-:W-:Y:S01]  /*8240*/  IADD3 R9, P0, RZ, -R16, RZ ;  /* 0x80000010ff097210 */ /* 0x000fe20007f1e0ff */
[----:B------:R-:W-:Y:S01]  /*8250*/  FMUL R13, R7, UR4 ;  /* 0x00000004070d7c20 */ /* 0x000fe20008400000 */
[----:B------:R-:W-:Y:S01]  /*8260*/  ULDC UR4, c[0x0][0x154] ;  /* 0x0000550000047ab9 */ /* 0x000fe20000000800 */
[----:B------:R-:W1:Y:S02]  /*8270*/  LDC.64 R24, c[0x0][0x640] ;  /* 0x00019000ff187b82 */ /* 0x000e640000000a00 */
[----:B------:R-:W-:-:S02]  /*8280*/  IMAD.X R11, RZ, RZ, ~R6, P0 ;  /* 0x000000ffff0b7224 */ /* 0x000fc400000e0e06 */
[----:B------:R-:W2:Y:S01]  /*8290*/  F2I.U32.TRUNC.NTZ R13, R13 ;  /* 0x0000000d000d7305 */ /* 0x000ea2000020f000 */
[----:B------:R-:W-:-:S03]  /*82a0*/  IMAD.WIDE.U32 R6, R9, R20, R2 ;  /* 0x0000001409067225 */ /* 0x000fc600078e0002 */
[----:B------:R-:W3:Y:S01]  /*82b0*/  LDC R15, c[0x0][0x144] ;  /* 0x00005100ff0f7b82 */ /* 0x000ee20000000800 */
[----:B------:R-:W-:-:S04]  /*82c0*/  IMAD R12, R11, R20, RZ ;  /* 0x000000140b0c7224 */ /* 0x000fc800078e02ff */
[----:B------:R-:W-:Y:S02]  /*82d0*/  IMAD R9, R9, R21, R12 ;  /* 0x0000001509097224 */ /* 0x000fe400078e020c */
[----:B------:R-:W-:Y:S01]  /*82e0*/  IMAD.MOV.U32 R12, RZ, RZ, -0x1 ;  /* 0xffffffffff0c7424 */ /* 0x000fe200078e00ff */
[----:B------:R-:W4:Y:S01]  /*82f0*/  LDC R18, c[0x0][0x608] ;  /* 0x00018200ff127b82 */ /* 0x000f220000000800 */
[----:B------:R-:W-:Y:S01]  /*8300*/  IMAD.IADD R7, R7, 0x1, R9 ;  /* 0x0000000107077824 */ /* 0x000fe200078e0209 */
[----:B------:R-:W-:-:S04]  /*8310*/  I2FP.F32.U32 R9, R10 ;  /* 0x0000000a00097245 */ /* 0x000fc80000201000 */
[-C--:B0-----:R-:W-:Y:S01]  /*8320*/  SHF.R.U64 R14, R6, R22.reuse, R7 ;  /* 0x00000016060e7219 */ /* 0x081fe20000001207 */
[----:B--2---:R-:W-:Y:S01]  /*8330*/  IMAD.MOV R6, RZ, RZ, -R13 ;  /* 0x000000ffff067224 */ /* 0x004fe200078e0a0d */
[----:B------:R-:W0:Y:S01]  /*8340*/  LDC R11, c[0x0][0x658] ;  /* 0x00019600ff0b7b82 */ /* 0x000e220000000800 */
[----:B-1----:R-:W-:Y:S01]  /*8350*/  ISETP.NE.U32.AND P0, PT, R24, RZ, PT ;  /* 0x000000ff1800720c */ /* 0x002fe20003f05070 */
[----:B------:R-:W-:Y:S01]  /*8360*/  FMUL R9, R9, UR4 ;  /* 0x0000000409097c20 */ /* 0x000fe20008400000 */
[----:B------:R-:W-:Y:S02]  /*8370*/  SHF.R.U32.HI R7, RZ, R22, R7 ;  /* 0x00000016ff077219 */ /* 0x000fe40000011607 */
[----:B------:R-:W-:-:S03]  /*8380*/  ISETP.NE.AND.EX P0, PT, R25, RZ, PT, P0 ;  /* 0x000000ff1900720c */ /* 0x000fc60003f05300 */
[----:B------:R-:W1:Y:S01]  /*8390*/  LDC R21, c[0x0][0x148] ;  /* 0x00005200ff157b82 */ /* 0x000e620000000800 */
[----:B---3--:R-:W-:Y:S02]  /*83a0*/  IMAD R22, R15, R6, R8 ;  /* 0x000000060f167224 */ /* 0x008fe400078e0208 */
[----:B------:R-:W-:-:S05]  /*83b0*/  IMAD.MOV.U32 R8, RZ, RZ, 0x1 ;  /* 0x00000001ff087424 */ /* 0x000fca00078e00ff */
[----:B------:R-:W2:Y:S01]  /*83c0*/  LDC R20, c[0x0][0x600] ;  /* 0x00018000ff147b82 */ /* 0x000ea20000000800 */
[-CC-:B----4-:R-:W-:Y:S02]  /*83d0*/  SHF.R.U64 R17, R14, R18.reuse, R7.reuse ;  /* 0x000000120e117219 */ /* 0x190fe40000001207 */
[----:B------:R-:W-:Y:S02]  /*83e0*/  SHF.R.U32.HI R6, RZ, R18, R7 ;  /* 0x00000012ff067219 */ /* 0x000fe40000011607 */
[----:B------:R3:W4:Y:S03]  /*83f0*/  F2I.U32.TRUNC.NTZ R18, R9 ;  /* 0x0000000900127305 */ /* 0x000726000020f000 */
[----:B------:R-:W1:Y:S01]  /*8400*/  LDC R23, c[0x0][0x648] ;  /* 0x00019200ff177b82 */ /* 0x000e620000000800 */
[-C--:B0-----:R-:W-:Y:S02]  /*8410*/  SHF.R.U64 R19, R17, R11.reuse, R6 ;  /* 0x0000000b11137219 */ /* 0x081fe40000001206 */
[----:B------:R-:W-:-:S02]  /*8420*/  SHF.L.U32 R12, R12, R11, RZ ;  /* 0x0000000b0c0c7219 */ /* 0x000fc400000006ff */
[-C--:B------:R-:W-:Y:S01]  /*8430*/  SHF.R.U32.HI R7, RZ, R11.reuse, R6 ;  /* 0x0000000bff077219 */ /* 0x080fe20000011606 */
[----:B------:R-:W-:Y:S01]  /*8440*/  IMAD.MOV.U32 R6, RZ, RZ, R19 ;  /* 0x000000ffff067224 */ /* 0x000fe200078e0013 */
[----:B------:R-:W-:Y:S01]  /*8450*/  SHF.L.U32 R27, R8, R11, RZ ;  /* 0x0000000b081b7219 */ /* 0x000fe200000006ff */
[----:B------:R-:W0:Y:S01]  /*8460*/  LDC R26, c[0x0][0x638] ;  /* 0x00018e00ff1a7b82 */ /* 0x000e220000000800 */
[----:B------:R-:W-:-:S07]  /*8470*/  LOP3.LUT R28, RZ, R12, RZ, 0x33, !PT ;  /* 0x0000000cff1c7212 */ /* 0x000fce00078e33ff */
[----:B------:R-:W0:Y:S01]  /*8480*/  LDC R29, c[0x0][0x610] ;  /* 0x00018400ff1d7b82 */ /* 0x000e220000000800 */
[----:B---34-:R-:W-:Y:S05]  /*8490*/  @!P0 BRA `(.L_x_168) ;  /* 0x0000000000288947 */ /* 0x018fea0003800000 */
        /* <DEDUP_REMOVED lines=10> */
.L_x_168:
[----:B-1----:R-:W-:Y:S01]  /*8540*/  SHF.R.U64 R7, R6, R23, R7 ;  /* 0x0000001706077219 */ /* 0x002fe20000001207 */
[----:B--2---:R-:W-:Y:S01]  /*8550*/  VIADD R9, R20, 0xffffffff ;  /* 0xffffffff14097836 */ /* 0x004fe20000000000 */
[----:B------:R-:W-:Y:S01]  /*8560*/  LOP3.LUT R6, R17, R28, RZ, 0xc0, !PT ;  /* 0x0000001c11067212 */ /* 0x000fe200078ec0ff */
[----:B------:R-:W-:Y:S02]  /*8570*/  IMAD.MOV R18, RZ, RZ, -R18 ;  /* 0x000000ffff127224 */ /* 0x000fe400078e0a12 */
[----:B------:R-:W-:Y:S02]  /*8580*/  IMAD.MOV R8, RZ, RZ, -R7 ;  /* 0x000000ffff087224 */ /* 0x000fe400078e0a07 */
[----:B------:R-:W-:Y:S01]  /*8590*/  IMAD R11, R27, R7, R6 ;  /* 0x000000071b0b7224 */ /* 0x000fe200078e0206 */
[----:B------:R-:W-:Y:S01]  /*85a0*/  LOP3.LUT R7, R14, R9, RZ, 0xc0, !PT ;  /* 0x000000090e077212 */ /* 0x000fe200078ec0ff */
[----:B------:R-:W-:Y:S02]  /*85b0*/  @P3 IMAD R22, R21, R18, R10 ;  /* 0x0000001215163224 */ /* 0x000fe400078e020a */
[----:B0-----:R-:W-:-:S02]  /*85c0*/  IMAD R6, R8, R26, R19 ;  /* 0x0000001a08067224 */ /* 0x001fc400078e0213 */
[----:B------:R-:W-:Y:S02]  /*85d0*/  IMAD R11, R11, R29, R22 ;  /* 0x0000001d0b0b7224 */ /* 0x000fe400078e0216 */
[----:B------:R-:W-:Y:S02]  /*85e0*/  IMAD R6, R6, R20, R7 ;  /* 0x0000001406067224 */ /* 0x000fe400078e0207 */
[----:B------:R-:W-:-:S03]  /*85f0*/  IMAD.MOV.U32 R8, RZ, RZ, 0x1 ;  /* 0x00000001ff087424 */ /* 0x000fc600078e00ff */
[----:B------:R-:W-:Y:S02]  /*8600*/  SEL R14, R6, R11, !P3 ;  /* 0x0000000b060e7207 */ /* 0x000fe40005800000 */
[----:B------:R-:W-:Y:S01]  /*8610*/  SEL R11, R11, R6, !P3 ;  /* 0x000000060b0b7207 */ /* 0x000fe20005800000 */
[----:B------:R-:W-:Y:S01]  /*8620*/  IMAD.MOV.U32 R6, RZ, RZ, R16 ;  /* 0x000000ffff067224 */ /* 0x000fe200078e0010 */
[----:B------:R-:W-:-:S07]  /*8630*/  PRMT R7, R8, 0x7610, R7 ;  /* 0x0000761008077816 */ /* 0x000fce0000000007 */
.L_x_166:
[----:B------:R-:W-:-:S08]  /*8640*/  NOP ;  /* 0x0000000000007918 */ /* 0x000fd00000000000 */
[----:B------:R-:W0:-:S00]  /*8650*/  USETMAXREG.DEALLOC.CTAPOOL 0x28 ;  /* 0x00000028000079c8 */ /* 0x000e0000080e0500 */
[----:B0-----:R-:W-:-:S13]  /*8660*/  ISETP.NE.AND P0, PT, R5, RZ, PT ;  /* 0x000000ff0500720c */ /* 0x001fda0003f05270 */
[----:B------:R-:W-:Y:S05]  /*8670*/  @P0 EXIT ;  /* 0x000000000000094d */ /* 0x000fea0003800000 */
[----:B------:R-:W-:Y:S01]  /*8680*/  LOP3.LUT P0, RZ, R7, 0xff, RZ, 0xc0, !PT ;  /* 0x000000ff07ff7812 */ /* 0x000fe2000780c0ff */
[----:B------:R-:W-:Y:S02]  /*8690*/  IMAD.MOV.U32 R5, RZ, RZ, 0x1 ;  /* 0x00000001ff057424 */ /* 0x000fe400078e00ff */
[----:B------:R-:W-:-:S10]  /*86a0*/  IMAD.MOV.U32 R13, RZ, RZ, RZ ;  /* 0x000000ffff0d7224 */ /* 0x000fd400078e00ff */
[----:B------:R-:W-:Y:S05]  /*86b0*/  @!P0 BRA `(.L_x_169) ;  /* 0x0000000c00308947 */ /* 0x000fea0003800000 */
[----:B------:R-:W0:Y:S01]  /*86c0*/  LDC R5, c[0x0][0x28c] ;  /* 0x0000a300ff057b82 */ /* 0x000e220000000800 */
[----:B------:R-:W-:Y:S01]  /*86d0*/  ULDC UR5, c[0x0][0x600] ;  /* 0x0001800000057ab9 */ /* 0x000fe20000000800 */
[----:B------:R-:W-:Y:S01]  /*86e0*/  ULDC UR4, c[0x0][0xc] ;  /* 0x0000030000047ab9 */ /* 0x000fe20000000800 */
[----:B------:R-:W-:Y:S01]  /*86f0*/  UIADD3 UR16, UR5, -0x1, URZ ;  /* 0xffffffff05107890 */ /* 0x000fe2000fffe03f */
[C---:B------:R-:W-:Y:S01]  /*8700*/  LOP3.LUT P2, RZ, R0.reuse, 0x7f, RZ, 0xc0, !PT ;  /* 0x0000007f00ff7812 */ /* 0x040fe2000784c0ff */
[----:B------:R-:W-:Y:S01]  /*8710*/  ULDC UR6, c[0x0][0x658] ;  /* 0x0001960000067ab9 */ /* 0x000fe20000000800 */
[----:B------:R-:W-:Y:S01]  /*8720*/  ULDC UR5, c[0x0][0x10] ;  /* 0x0000040000057ab9 */ /* 0x000fe20000000800 */
[----:B------:R-:W-:Y:S01]  /*8730*/  UMOV UR7, 0xffffffff ;  /* 0xffffffff00077882 */ /* 0x000fe20000000000 */
[----:B------:R-:W-:Y:S01]  /*8740*/  UMOV UR8, 0x1 ;  /* 0x0000000100087882 */ /* 0x000fe20000000000 */
[----:B------:R-:W-:Y:S01]  /*8750*/  UIMAD.WIDE.U32 UR4, UR4, UR5, URZ ;  /* 0x00000005040472a5 */ /* 0x000fe2000f8e003f */
[----:B------:R-:W-:Y:S01]  /*8760*/  LOP3.LUT P0, RZ, R0, 0x1f, RZ, 0xc0, !PT ;  /* 0x0000001f00ff7812 */ /* 0x000fe2000780c0ff */
[----:B------:R-:W-:Y:S01]  /*8770*/  USHF.L.U32 UR7, UR7, UR6, URZ ;  /* 0x0000000607077299 */ /* 0x000fe2000800063f */
[----:B------:R-:W-:Y:S01]  /*8780*/  BSSY B0, `(.L_x_169) ;  /* 0x00000bf000007945 */ /* 0x000fe20003800000 */
[----:B------:R-:W-:Y:S01]  /*8790*/  USHF.L.U32 UR18, UR8, UR6, URZ ;  /* 0x0000000608127299 */ /* 0x000fe2000800063f */
[----:B------:R-:W-:Y:S01]  /*87a0*/  IMAD.MOV.U32 R15, RZ, RZ, 0x1 ;  /* 0x00000001ff0f7424 */ /* 0x000fe200078e00ff */
[----:B------:R-:W-:Y:S01]  /*87b0*/  LOP3.LUT R16, R4, 0x2, RZ, 0xfc, !PT ;  /* 0x0000000204107812 */ /* 0x000fe200078efcff */
[----:B------:R-:W-:Y:S01]  /*87c0*/  ULDC UR6, c[0x0][0x14] ;  /* 0x0000050000067ab9 */ /* 0x000fe20000000800 */
[----:B------:R-:W-:Y:S01]  /*87d0*/  PLOP3.LUT P0, PT, P0, P2, PT, 0x8a, 0x0 ;  /* 0x000000000000781c */ /* 0x000fe20000705172 */
[----:B------:R-:W-:Y:S01]  /*87e0*/  UIMAD.WIDE.U32 UR20, UR4, UR6, URZ ;  /* 0x00000006041472a5 */ /* 0x000fe2000f8e003f */
[----:B------:R-:W-:Y:S01]  /*87f0*/  IMAD.MOV.U32 R13, RZ, RZ, RZ ;  /* 0x000000ffff0d7224 */ /* 0x000fe200078e00ff */
[----:B------:R-:W-:-:S02]  /*8800*/  UIMAD UR13, UR5, UR6, URZ ;  /* 0x00000006050d72a4 */ /* 0x000fc4000f8e023f */
[----:B------:R-:W-:Y:S01]  /*8810*/  ULOP3.LUT UR17, URZ, UR7, URZ, 0x33, !UPT ;  /* 0x000000073f117292 */ /* 0x000fe2000f8e333f */
[----:B0-----:R-:W-:Y:S01]  /*8820*/  VIADD R5, R5, 0x7f ;  /* 0x0000007f05057836 */ /* 0x001fe20000000000 */
[----:B------:R-:W-:Y:S01]  /*8830*/  UIADD3 UR13, UR21, UR13, URZ ;  /* 0x0000000d150d7290 */ /* 0x000fe2000fffe03f */
[----:B------:R-:W-:-:S03]  /*8840*/  ULDC.64 UR22, c[0x0][0x198] ;  /* 0x0000660000167ab9 */ /* 0x000fc60000000a00 */
[----:B------:R-:W-:-:S04]  /*8850*/  SHF.R.S32.HI R8, RZ, 0x1f, R5 ;  /* 0x0000001fff087819 */ /* 0x000fc80000011405 */
[----:B------:R-:W-:Y:S01]  /*8860*/  LEA.HI R8, R8, R5, RZ, 0x7 ;  /* 0x0000000508087211 */ /* 0x000fe200078f38ff */
[----:B------:R-:W-:-:S03]  /*8870*/  IMAD.MOV.U32 R5, RZ, RZ, 0x1 ;  /* 0x00000001ff057424 */ /* 0x000fc600078e00ff */
[----:B------:R-:W-:-:S05]  /*8880*/  SHF.R.S32.HI R12, RZ, 0x7, R8 ;  /* 0x00000007ff0c7819 */ /* 0x000fca0000011408 */
[----:B------:R-:W-:-:S07]  /*8890*/  VIADD R0, R12, 0x1 ;  /* 0x000000010c007836 */ /* 0x000fce0000000000 */
.L_x_181:
[----:B------:R-:W-:-:S03]  /*88a0*/  UMOV UR4, 0xffffffff ;  /* 0xffffffff00047882 */ /* 0x000fc60000000000 */
[----:B------:R-:W-:Y:S05]  /*88b0*/  BRA.DIV UR4, `(.L_x_170) ;  /* 0x0000000e04c47947 */ /* 0x000fea000b800000 */
[----:B------:R-:W-:-:S13]  /*88c0*/  ELECT P1, URZ, PT ;  /* 0x00000000003f782f */ /* 0x000fda0003820000 */
.L_x_193:
[----:B------:R-:W0:Y:S01]  /*88d0*/  LDC R7, c[0x0][0x28c] ;  /* 0x0000a300ff077b82 */ /* 0x000e220000000800 */
[----:B------:R-:W-:Y:S01]  /*88e0*/  BSSY B1, `(.L_x_171) ;  /* 0x0000037000017945 */ /* 0x000fe20003800000 */
[----:B0-----:R-:W-:-:S13]  /*88f0*/  ISETP.LT.OR P1, PT, R7, 0x1, !P1 ;  /* 0x000000010700780c */ /* 0x001fda0004f21670 */
[----:B------:R-:W-:Y:S05]  /*8900*/  @P1 BRA `(.L_x_172) ;  /* 0x0000000000d01947 */ /* 0x000fea0003800000 */
[----:B------:R-:W-:Y:S02]  /*8910*/  IMAD.SHL.U32 R14, R14, 0x40, RZ ;  /* 0x000000400e0e7824 */ /* 0x000fe400078e00ff */
[----:B------:R-:W-:Y:S02]  /*8920*/  IMAD.SHL.U32 R17, R11, 0x100, RZ ;  /* 0x000001000b117824 */ /* 0x000fe400078e00ff */
[----:B------:R-:W-:Y:S02]  /*8930*/  IMAD.MOV.U32 R20, RZ, RZ, RZ ;  /* 0x000000ffff147224 */ /* 0x000fe400078e00ff */
[----:B------:R-:W-:Y:S02]  /*8940*/  IMAD.MOV.U32 R7, RZ, RZ, R0 ;  /* 0x000000ffff077224 */ /* 0x000fe400078e0000 */
[----:B------:R-:W-:Y:S02]  /*8950*/  IMAD.MOV.U32 R8, RZ, RZ, R5 ;  /* 0x000000ffff087224 */ /* 0x000fe400078e0005 */
[----:B------:R-:W-:-:S07]  /*8960*/  IMAD.MOV.U32 R9, RZ, RZ, R13 ;  /* 0x000000ffff097224 */ /* 0x000fce00078e000d */
.L_x_176:
[----:B------:R-:W0:Y:S01]  /*8970*/  S2R R11, SR_CgaCtaId ;  /* 0x00000000000b7919 */ /* 0x000e220000008800 */
[----:B------:R-:W-:-:S04]  /*8980*/  MOV R10, 0x400 ;  /* 0x00000400000a7802 */ /* 0x000fc80000000f00 */
[----:B0-----:R-:W-:Y:S02]  /*8990*/  LEA R18, R11, R10, 0x18 ;  /* 0x0000000a0b127211 */ /* 0x001fe400078ec0ff */
[----:B------:R-:W-:Y:S01]  /*89a0*/  SHF.L.U32 R10, R8, 0x1f, RZ ;  /* 0x0000001f080a7819 */ /* 0x000fe200000006ff */
[----:B------:R-:W0:Y:S02]  /*89b0*/  @!P2 LDC R11, c[0x0][0x500] ;  /* 0x00014000ff0bab82 */ /* 0x000e240000000800 */
[----:B------:R-:W-:-:S04]  /*89c0*/  IMAD R19, R9, 0x8, R18 ;  /* 0x0000000809137824 */ /* 0x000fc800078e0212 */
[----:B------:R-:W1:Y:S02]  /*89d0*/  SYNCS.PHASECHK.TRANS64.TRYWAIT P1, [R19+URZ+0x28], R10 ;  /* 0x0000280a130075a7 */ /* 0x000e64000802017f */
[----:B-1----:R-:W-:Y:S05]  /*89e0*/  @!P1 BRA `(.L_x_173) ;  /* 0x0000000c00989947 */ /* 0x002fea0003800000 */
.L_x_194:
[----:B-1----:R-:W-:Y:S01]  /*89f0*/  PRMT R10, R16, 0x9910, RZ ;  /* 0x00009910100a7816 */ /* 0x002fe200000000ff */
[----:B0-----:R0:W-:Y:S03]  /*8a00*/  @!P2 SYNCS.ARRIVE.TRANS64 RZ, [R19+URZ], R11 ;  /* 0x0000000b13ffa9a7 */ /* 0x0011e6000800003f */
[----:B------:R-:W-:-:S13]  /*8a10*/  ISETP.NE.AND P1, PT, R10, 0x2, PT ;  /* 0x000000020a00780c */ /* 0x000fda0003f25270 */
[----:B0-----:R-:W-:Y:S05]  /*8a20*/  @P1 BRA `(.L_x_174) ;  /* 0x0000000000041947 */ /* 0x001fea0003800000 */
[----:B------:R-:W-:Y:S01]  /*8a30*/  BPT.TRAP 0x1 ;  /* 0x000000040000795c */ /* 0x000fe20000300000 */
.L_x_174:
[----:B------:R-:W-:Y:S05]  /*8a40*/  @P0 BRA `(.L_x_175) ;  /* 0x0000000000040947 */ /* 0x000fea0003800000 */
[----:B------:R-:W-:Y:S01]  /*8a50*/  BPT.TRAP 0x1 ;  /* 0x000000040000795c */ /* 0x000fe20000300000 */
.L_x_175:
[--C-:B------:R-:W-:Y:S01]  /*8a60*/  IMAD R10, R9, 0x8000, R18.reuse ;  /* 0x00008000090a7824 */ /* 0x100fe200078e0212 */
[----:B------:R-:W-:Y:S01]  /*8a70*/  R2UR UR9, R19 ;  /* 0x00000000130972ca */ /* 0x000fe200000e0000 */
[----:B------:R-:W-:Y:S01]  /*8a80*/  IMAD R18, R9, 0x2000, R18 ;  /* 0x0000200009127824 */ /* 0x000fe200078e0212 */
[----:B------:R-:W-:Y:S01]  /*8a90*/  UIADD3 UR4, UP0, UR22, 0xf0, URZ ;  /* 0x000000f016047890 */ /* 0x000fe2000ff1e03f */
[----:B------:R-:W-:Y:S01]  /*8aa0*/  VIADD R7, R7, 0xffffffff ;  /* 0xffffffff07077836 */ /* 0x000fe20000000000 */
[----:B------:R-:W-:Y:S01]  /*8ab0*/  R2UR UR5, R10 ;  /* 0x000000000a0572ca */ /* 0x000fe200000e0000 */
[----:B------:R-:W-:Y:S01]  /*8ac0*/  UIADD3 UR24, UP1, UR22, 0x1f0, URZ ;  /* 0x000001f016187890 */ /* 0x000fe2000ff3e03f */
[----:B------:R-:W-:Y:S01]  /*8ad0*/  R2UR UR8, R18 ;  /* 0x00000000120872ca */ /* 0x000fe200000e0000 */
[----:B------:R-:W-:Y:S01]  /*8ae0*/  VIADD R9, R9, 0x1 ;  /* 0x0000000109097836 */ /* 0x000fe20000000000 */
[----:B------:R-:W-:Y:S01]  /*8af0*/  R2UR UR11, R17 ;  /* 0x00000000110b72ca */ /* 0x000fe200000e0000 */
[----:B------:R-:W-:Y:S01]  /*8b00*/  UIADD3.X UR25, URZ, UR23, URZ, UP1, !UPT ;  /* 0x000000173f197290 */ /* 0x000fe20008ffe43f */
[----:B------:R-:W-:Y:S01]  /*8b10*/  R2UR UR10, R20 ;  /* 0x00000000140a72ca */ /* 0x000fe200000e0000 */
[----:B------:R-:W-:Y:S01]  /*8b20*/  UMOV UR6, 0x0 ;  /* 0x0000000000067882 */ /* 0x000fe20000000000 */
[----:B------:R-:W-:Y:S01]  /*8b30*/  R2UR UR12, R6 ;  /* 0x00000000060c72ca */ /* 0x000fe200000e0000 */
[----:B------:R-:W-:Y:S01]  /*8b40*/  UMOV UR7, 0x10000000 ;  /* 0x1000000000077882 */ /* 0x000fe20000000000 */
[----:B------:R-:W-:Y:S01]  /*8b50*/  R2UR UR19, R14 ;  /* 0x000000000e1372ca */ /* 0x000fe200000e0000 */
[----:B------:R-:W-:Y:S01]  /*8b60*/  VIADD R20, R20, 0x80 ;  /* 0x0000008014147836 */ /* 0x000fe20000000000 */
[----:B------:R-:W-:Y:S01]  /*8b70*/  ISETP.GT.AND P4, PT, R7, 0x1, PT ;  /* 0x000000010700780c */ /* 0x000fe20003f84270 */
[----:B------:R-:W-:Y:S01]  /*8b80*/  UIADD3 UR14, UR5, 0x100, URZ ;  /* 0x00000100050e7890 */ /* 0x000fe2000fffe03f */
[----:B------:R-:W-:Y:S01]  /*8b90*/  ISETP.NE.AND P1, PT, R9, 0x5, PT ;  /* 0x000000050900780c */ /* 0x000fe20003f25270 */
[----:B------:R-:W-:-:S02]  /*8ba0*/  UIADD3.X UR5, URZ, UR23, URZ, UP0, !UPT ;  /* 0x000000173f057290 */ /* 0x000fc400087fe43f */
[----:B------:R-:W-:Y:S01]  /*8bb0*/  UIADD3 UR15, UR8, 0x28100, URZ ;  /* 0x00028100080f7890 */ /* 0x000fe2000fffe03f */
[----:B------:R-:W-:Y:S02]  /*8bc0*/  SEL R11, RZ, 0x1, P1 ;  /* 0x00000001ff0b7807 */ /* 0x000fe40000800000 */
[----:B------:R-:W-:Y:S01]  /*8bd0*/  UMOV UR8, UR14 ;  /* 0x0000000e00087c82 */ /* 0x000fe20008000000 */
[----:B------:R-:W-:Y:S02]  /*8be0*/  SEL R9, R9, RZ, P1 ;  /* 0x000000ff09097207 */ /* 0x000fe40000800000 */
[----:B------:R-:W-:Y:S01]  /*8bf0*/  LOP3.LUT R8, R8, R11, RZ, 0x3c, !PT ;  /* 0x0000000b08087212 */ /* 0x000fe200078e3cff */
[----:B------:R0:W-:Y:S02]  /*8c00*/  UTMALDG.3D [UR8], [UR4], desc[UR6] ;  /* 0x00000608040075b4 */ /* 0x0001e40008011000 */
[----:B0-----:R-:W-:Y:S01]  /*8c10*/  UMOV UR8, UR15 ;  /* 0x0000000f00087c82 */ /* 0x001fe20008000000 */
[----:B------:R-:W-:-:S02]  /*8c20*/  UMOV UR11, UR19 ;  /* 0x00000013000b7c82 */ /* 0x000fc40008000000 */
[----:B------:R0:W-:Y:S02]  /*8c30*/  UTMALDG.3D [UR8], [UR24], desc[UR6] ;  /* 0x00000608180075b4 */ /* 0x0001e40008011000 */
[----:B0-----:R-:W-:Y:S05]  /*8c40*/  @P4 BRA `(.L_x_176) ;  /* 0xfffffffc00484947 */ /* 0x001fea000383ffff */
.L_x_172:
[----:B------:R-:W-:Y:S05]  /*8c50*/  BSYNC B1 ;  /* 0x0000000000017941 */ /* 0x000fea0003800000 */
.L_x_171:
[----:B------:R-:W-:Y:S01]  /*8c60*/  LOP3.LUT P4, RZ, R15, 0xff, RZ, 0xc0, !PT ;  /* 0x000000ff0fff7812 */ /* 0x000fe2000788c0ff */
[----:B------:R-:W-:Y:S01]  /*8c70*/  IMAD.IADD R13, R12, 0x1, R13 ;  /* 0x000000010c0d7824 */ /* 0x000fe200078e020d */
[----:B------:R-:W-:Y:S01]  /*8c80*/  IADD3 R2, P5, R2, UR20, RZ ;  /* 0x0000001402027c10 */ /* 0x000fe2000ffbe0ff */
[----:B------:R-:W-:Y:S01]  /*8c90*/  ULDC.64 UR4, c[0x0][0x650] ;  /* 0x0001940000047ab9 */ /* 0x000fe20000000a00 */
[----:B------:R-:W-:Y:S01]  /*8ca0*/  BSSY B1, `(.L_x_177) ;  /* 0x000006a000017945 */ /* 0x000fe20003800000 */
[----:B------:R-:W-:Y:S01]  /*8cb0*/  IMAD.MOV.U32 R11, RZ, RZ, -0x1 ;  /* 0xffffffffff0b7424 */ /* 0x000fe200078e00ff */
[----:B------:R-:W-:Y:S01]  /*8cc0*/  ISETP.GT.U32.AND P1, PT, R13, 0x4, PT ;  /* 0x000000040d00780c */ /* 0x000fe20003f24070 */
[----:B------:R-:W-:Y:S01]  /*8cd0*/  IMAD.MOV.U32 R14, RZ, RZ, -0x1 ;  /* 0xffffffffff0e7424 */ /* 0x000fe200078e00ff */
[----:B------:R-:W-:Y:S02]  /*8ce0*/  IADD3.X R3, R3, UR13, RZ, P5, !PT ;  /* 0x0000000d03037c10 */ /* 0x000fe4000affe4ff */
[----:B------:R-:W-:-:S02]  /*8cf0*/  ISETP.LT.U32.AND P1, PT, R12, 0x5, P1 ;  /* 0x000000050c00780c */ /* 0x000fc40000f21070 */
[----:B------:R-:W-:Y:S01]  /*8d00*/  PRMT R15, RZ, 0x7610, R15 ;  /* 0x00007610ff0f7816 */ /* 0x000fe2000000000f */
[----:B------:R-:W0:Y:S01]  /*8d10*/  @P4 S2R R7, SR_CgaCtaId ;  /* 0x0000000000074919 */ /* 0x000e220000008800 */
[----:B------:R-:W-:-:S04]  /*8d20*/  @P4 MOV R6, 0x400 ;  /* 0x0000040000064802 */ /* 0x000fc80000000f00 */
[----:B0-----:R-:W-:Y:S01]  /*8d30*/  @P4 LEA R8, R7, R6, 0x18 ;  /* 0x0000000607084211 */ /* 0x001fe200078ec0ff */
[----:B------:R-:W-:Y:S01]  /*8d40*/  IMAD.WIDE.U32 R6, R13, -0x33333333, RZ ;  /* 0xcccccccd0d067825 */ /* 0x000fe200078e00ff */
[----:B------:R-:W-:Y:S02]  /*8d50*/  SEL R6, RZ, 0x1, !P1 ;  /* 0x00000001ff067807 */ /* 0x000fe40004800000 */
[----:B------:R-:W-:Y:S01]  /*8d60*/  ISETP.GE.U32.AND P1, PT, R2, UR4, PT ;  /* 0x0000000402007c0c */ /* 0x000fe2000bf26070 */
[----:B------:R0:W-:Y:S01]  /*8d70*/  @P4 SYNCS.ARRIVE.TRANS64.A1T0 RZ, [R8+URZ+0x68], RZ ;  /* 0x000068ff08ff49a7 */ /* 0x0001e2000810003f */
[----:B------:R-:W-:Y:S02]  /*8d80*/  ISETP.GE.U32.AND P4, PT, R12, 0x5, PT ;  /* 0x000000050c00780c */ /* 0x000fe40003f86070 */
[----:B------:R-:W-:Y:S02]  /*8d90*/  ISETP.GE.U32.AND.EX P1, PT, R3, UR5, PT, P1 ;  /* 0x0000000503007c0c */ /* 0x000fe4000bf26110 */
[----:B------:R-:W-:Y:S01]  /*8da0*/  LOP3.LUT R5, R5, R6, RZ, 0x3c, !PT ;  /* 0x0000000605057212 */ /* 0x000fe200078e3cff */
[----:B------:R-:W-:Y:S01]  /*8db0*/  IMAD.MOV.U32 R6, RZ, RZ, -0x1 ;  /* 0xffffffffff067424 */ /* 0x000fe200078e00ff */
[----:B0-----:R-:W-:-:S02]  /*8dc0*/  SHF.R.U32.HI R8, RZ, 0x2, R7 ;  /* 0x00000002ff087819 */ /* 0x001fc40000011607 */
[----:B------:R-:W-:-:S03]  /*8dd0*/  PRMT R7, RZ, 0x7610, R7 ;  /* 0x00007610ff077816 */ /* 0x000fc60000000007 */
[----:B------:R-:W-:Y:S02]  /*8de0*/  IMAD R13, R8, -0x5, R13 ;  /* 0xfffffffb080d7824 */ /* 0x000fe400078e020d */
[----:B------:R-:W-:Y:S02]  /*8df0*/  @P4 LOP3.LUT R5, R5, 0x1, R8, 0x78, !PT ;  /* 0x0000000105054812 */ /* 0x000fe400078e7808 */
[----:B------:R-:W-:Y:S05]  /*8e00*/  @P1 BRA `(.L_x_178) ;  /* 0x00000004004c1947 */ /* 0x000fea0003800000 */
[----:B------:R-:W-:Y:S01]  /*8e10*/  ULDC.64 UR4, c[0x0][0x628] ;  /* 0x00018a0000047ab9 */ /* 0x000fe20000000a00 */
[----:B------:R-:W0:Y:S01]  /*8e20*/  S2R R17, SR_CTAID.X ;  /* 0x0000000000117919 */ /* 0x000e220000002500 */
[----:B------:R-:W-:Y:S01]  /*8e30*/  ISETP.NE.U32.AND P1, PT, RZ, UR4, PT ;  /* 0x00000004ff007c0c */ /* 0x000fe2000bf25070 */
[----:B------:R-:W-:Y:S01]  /*8e40*/  ULDC UR7, c[0x0][0x630] ;  /* 0x00018c0000077ab9 */ /* 0x000fe20000000800 */
[----:B------:R-:W-:Y:S01]  /*8e50*/  IMAD.MOV.U32 R6, RZ, RZ, R2 ;  /* 0x000000ffff067224 */ /* 0x000fe200078e0002 */
[----:B------:R-:W1:Y:S01]  /*8e60*/  S2R R14, SR_CTAID.Y ;  /* 0x00000000000e7919 */ /* 0x000e620000002600 */
[----:B------:R-:W-:Y:S01]  /*8e70*/  ISETP.NE.AND.EX P1, PT, RZ, UR5, PT, P1 ;  /* 0x00000005ff007c0c */ /* 0x000fe2000bf25310 */
[----:B------:R-:W-:-:S12]  /*8e80*/  IMAD.MOV.U32 R7, RZ, RZ, R3 ;  /* 0x000000ffff077224 */ /* 0x000fd800078e0003 */
[----:B------:R-:W-:Y:S05]  /*8e90*/  @!P1 BRA `(.L_x_179) ;  /* 0x0000000000289947 */ /* 0x000fea0003800000 */
[----:B------:R-:W-:Y:S02]  /*8ea0*/  ULDC UR6, c[0x0][0x634] ;  /* 0x00018d0000067ab9 */ /* 0x000fe40000000800 */
[----:B------:R-:W-:-:S05]  /*8eb0*/  IADD3 R11, P1, R2, UR6, RZ ;  /* 0x00000006020b7c10 */ /* 0x000fca000ff3e0ff */
[----:B------:R-:W-:-:S04]  /*8ec0*/  IMAD.X R19, RZ, RZ, R3, P1 ;  /* 0x000000ffff137224 */ /* 0x000fc800008e0603 */
[----:B------:R-:W-:-:S04]  /*8ed0*/  IMAD.WIDE.U32 R8, R19, UR4, RZ ;  /* 0x0000000413087c25 */ /* 0x000fc8000f8e00ff */
[----:B------:R-:W-:-:S04]  /*8ee0*/  IMAD.WIDE.U32 R8, P1, R11, UR5, R8 ;  /* 0x000000050b087c25 */ /* 0x000fc8000f820008 */
[----:B------:R-:W-:-:S04]  /*8ef0*/  IMAD.WIDE.U32 R10, R11, UR4, RZ ;  /* 0x000000040b0a7c25 */ /* 0x000fc8000f8e00ff */
[----:B------:R-:W-:Y:S01]  /*8f00*/  IMAD.X R7, RZ, RZ, RZ, P1 ;  /* 0x000000ffff077224 */ /* 0x000fe200008e06ff */
[----:B------:R-:W-:Y:S01]  /*8f10*/  IADD3 RZ, P1, R11, R8, RZ ;  /* 0x000000080bff7210 */ /* 0x000fe20007f3e0ff */
[----:B------:R-:W-:-:S04]  /*8f20*/  IMAD.MOV.U32 R6, RZ, RZ, R9 ;  /* 0x000000ffff067224 */ /* 0x000fc800078e0009 */
[----:B------:R-:W-:-:S08]  /*8f30*/  IMAD.WIDE.U32.X R6, R19, UR5, R6, P1 ;  /* 0x0000000513067c25 */ /* 0x000fd000088e0406 */
.L_x_179:
[--C-:B------:R-:W-:Y:S01]  /*8f40*/  SHF.R.U64 R10, R6, UR7, R7.reuse ;  /* 0x00000007060a7c19 */ /* 0x100fe20008001207 */
[----:B------:R-:W-:Y:S01]  /*8f50*/  ULDC.64 UR4, c[0x0][0x620] ;  /* 0x0001880000047ab9 */ /* 0x000fe20000000a00 */
[----:B------:R-:W-:Y:S01]  /*8f60*/  SHF.R.U32.HI R6, RZ, UR7, R7 ;  /* 0x00000007ff067c19 */ /* 0x000fe20008011607 */
[----:B------:R-:W2:Y:S01]  /*8f70*/  LDC R22, c[0x0][0x144] ;  /* 0x00005100ff167b82 */ /* 0x000ea20000000800 */
[----:B------:R-:W-:Y:S01]  /*8f80*/  IADD3 R9, P1, RZ, -R10, RZ ;  /* 0x8000000aff097210 */ /* 0x000fe20007f3e0ff */
[----:B------:R-:W-:Y:S01]  /*8f90*/  ULDC.64 UR8, c[0x0][0x640] ;  /* 0x0001900000087ab9 */ /* 0x000fe20000000a00 */
[----:B0-----:R-:W-:Y:S01]  /*8fa0*/  I2FP.F32.U32 R11, R17 ;  /* 0x00000011000b7245 */ /* 0x001fe20000201000 */
[----:B------:R-:W-:Y:S02]  /*8fb0*/  ULDC UR6, c[0x0][0x608] ;  /* 0x0001820000067ab9 */ /* 0x000fe40000000800 */
[----:B------:R-:W-:Y:S01]  /*8fc0*/  IMAD.X R6, RZ, RZ, ~R6, P1 ;  /* 0x000000ffff067224 */ /* 0x000fe200008e0e06 */
[----:B------:R-:W-:Y:S01]  /*8fd0*/  ISETP.NE.U32.AND P1, PT, RZ, UR8, PT ;  /* 0x00000008ff007c0c */ /* 0x000fe2000bf25070 */
[----:B------:R-:W0:Y:S02]  /*8fe0*/  LDC R19, c[0x0][0x148] ;  /* 0x00005200ff137b82 */ /* 0x000e240000000800 */
[----:B------:R-:W-:Y:S01]  /*8ff0*/  IMAD R8, R6, UR4, RZ ;  /* 0x0000000406087c24 */ /* 0x000fe2000f8e02ff */
[----:B------:R-:W-:Y:S01]  /*9000*/  ISETP.NE.AND.EX P1, PT, RZ, UR9, PT, P1 ;  /* 0x00000009ff007c0c */ /* 0x000fe2000bf25310 */
[----:B------:R-:W-:Y:S01]  /*9010*/  IMAD.WIDE.U32 R6, R9, UR4, R2 ;  /* 0x0000000409067c25 */ /* 0x000fe2000f8e0002 */
[----:B------:R-:W-:-:S03]  /*9020*/  ULDC UR4, c[0x0][0x150] ;  /* 0x0000540000047ab9 */ /* 0x000fc60000000800 */
[----:B------:R-:W-:Y:S02]  /*9030*/  IMAD R9, R9, UR5, R8 ;  /* 0x0000000509097c24 */ /* 0x000fe4000f8e0208 */
[----:B------:R-:W-:Y:S01]  /*9040*/  FMUL R8, R11, UR4 ;  /* 0x000000040b087c20 */ /* 0x000fe20008400000 */
[----:B------:R-:W-:Y:S01]  /*9050*/  ULDC UR4, c[0x0][0x618] ;  /* 0x0001860000047ab9 */ /* 0x000fe20000000800 */
[----:B------:R-:W-:Y:S01]  /*9060*/  ULDC UR5, c[0x0][0x154] ;  /* 0x0000550000057ab9 */ /* 0x000fe20000000800 */
[----:B------:R-:W-:-:S03]  /*9070*/  IMAD.IADD R7, R7, 0x1, R9 ;  /* 0x0000000107077824 */ /* 0x000fc600078e0209 */
[----:B------:R-:W3:Y:S02]  /*9080*/  F2I.U32.TRUNC.NTZ R8, R8 ;  /* 0x0000000800087305 */ /* 0x000ee4000020f000 */
[----:B------:R-:W-:Y:S02]  /*9090*/  SHF.R.U64 R11, R6, UR4, R7 ;  /* 0x00000004060b7c19 */ /* 0x000fe40008001207 */
[----:B-1----:R-:W-:-:S05]  /*90a0*/  I2FP.F32.U32 R6, R14 ;  /* 0x0000000e00067245 */ /* 0x002fca0000201000 */
[----:B------:R-:W-:Y:S01]  /*90b0*/  FMUL R21, R6, UR5 ;  /* 0x0000000506157c20 */ /* 0x000fe20008400000 */
[----:B------:R-:W-:Y:S01]  /*90c0*/  SHF.R.U32.HI R6, RZ, UR4, R7 ;  /* 0x00000004ff067c19 */ /* 0x000fe20008011607 */
[----:B------:R-:W-:-:S03]  /*90d0*/  ULDC UR4, c[0x0][0x658] ;  /* 0x0001960000047ab9 */ /* 0x000fc60000000800 */
[--C-:B------:R-:W-:Y:S01]  /*90e0*/  SHF.R.U64 R20, R11, UR6, R6.reuse ;  /* 0x000000060b147c19 */ /* 0x100fe20008001206 */
[----:B------:R-:W1:Y:S01]  /*90f0*/  F2I.U32.TRUNC.NTZ R21, R21 ;  /* 0x0000001500157305 */ /* 0x000e62000020f000 */
[----:B------:R-:W-:Y:S01]  /*9100*/  SHF.R.U32.HI R7, RZ, UR6, R6 ;  /* 0x00000006ff077c19 */ /* 0x000fe20008011606 */
[----:B---3--:R-:W-:-:S03]  /*9110*/  IMAD.MOV R8, RZ, RZ, -R8 ;  /* 0x000000ffff087224 */ /* 0x008fc600078e0a08 */
[----:B------:R-:W-:Y:S01]  /*9120*/  SHF.R.U64 R18, R20, UR4, R7 ;  /* 0x0000000414127c19 */ /* 0x000fe20008001207 */
[----:B--2---:R-:W-:Y:S01]  /*9130*/  IMAD R17, R22, R8, R17 ;  /* 0x0000000816117224 */ /* 0x004fe200078e0211 */
[----:B------:R-:W-:-:S03]  /*9140*/  SHF.R.U32.HI R23, RZ, UR4, R7 ;  /* 0x00000004ff177c19 */ /* 0x000fc60008011607 */
[----:B------:R-:W-:Y:S02]  /*9150*/  IMAD.MOV.U32 R6, RZ, RZ, R18 ;  /* 0x000000ffff067224 */ /* 0x000fe400078e0012 */
[----:B------:R-:W-:Y:S01]  /*9160*/  IMAD.MOV.U32 R7, RZ, RZ, R23 ;  /* 0x000000ffff077224 */ /* 0x000fe200078e0017 */
[----:B-1----:R-:W-:Y:S06]  /*9170*/  @!P1 BRA `(.L_x_180) ;  /* 0x0000000000289947 */ /* 0x002fec0003800000 */
[----:B------:R-:W-:Y:S02]  /*9180*/  ULDC UR4, c[0x0][0x64c] ;  /* 0x0001930000047ab9 */ /* 0x000fe40000000800 */
[----:B------:R-:W-:-:S05]  /*9190*/  IADD3 R7, P1, R18, UR4, RZ ;  /* 0x0000000412077c10 */ /* 0x000fca000ff3e0ff */
[----:B------:R-:W-:-:S04]  /*91a0*/  IMAD.X R23, RZ, RZ, R23, P1 ;  /* 0x000000ffff177224 */ /* 0x000fc800008e0617 */
[----:B------:R-:W-:-:S04]  /*91b0*/  IMAD.WIDE.U32 R8, R23, UR8, RZ ;  /* 0x0000000817087c25 */ /* 0x000fc8000f8e00ff */
[----:B------:R-:W-:-:S04]  /*91c0*/  IMAD.WIDE.U32 R8, P1, R7, UR9, R8 ;  /* 0x0000000907087c25 */ /* 0x000fc8000f820008 */
[----:B------:R-:W-:-:S04]  /*91d0*/  IMAD.WIDE.U32 R6, R7, UR8, RZ ;  /* 0x0000000807067c25 */ /* 0x000fc8000f8e00ff */
[----:B------:R-:W-:Y:S01]  /*91e0*/  IMAD.MOV.U32 R6, RZ, RZ, R9 ;  /* 0x000000ffff067224 */ /* 0x000fe200078e0009 */
[----:B------:R-:W-:Y:S01]  /*91f0*/  IADD3 RZ, P4, R7, R8, RZ ;  /* 0x0000000807ff7210 */ /* 0x000fe20007f9e0ff */
[----:B------:R-:W-:-:S04]  /*9200*/  IMAD.X R7, RZ, RZ, RZ, P1 ;  /* 0x000000ffff077224 */ /* 0x000fc800008e06ff */
[----:B------:R-:W-:-:S08]  /*9210*/  IMAD.WIDE.U32.X R6, R23, UR9, R6, P4 ;  /* 0x0000000917067c25 */ /* 0x000fd0000a0e0406 */
.L_x_180:
[----:B------:R-:W-:Y:S01]  /*9220*/  ULDC UR4, c[0x0][0x648] ;  /* 0x0001920000047ab9 */ /* 0x000fe20000000800 */
[----:B------:R-:W-:Y:S01]  /*9230*/  LOP3.LUT R20, R20, UR17, RZ, 0xc0, !PT ;  /* 0x0000001114147c12 */ /* 0x000fe2000f8ec0ff */
[----:B------:R-:W-:Y:S01]  /*9240*/  IMAD.MOV R21, RZ, RZ, -R21 ;  /* 0x000000ffff157224 */ /* 0x000fe200078e0a15 */
[----:B------:R-:W-:Y:S01]  /*9250*/  SHF.R.U64 R7, R6, UR4, R7 ;  /* 0x0000000406077c19 */ /* 0x000fe20008001207 */
[----:B------:R-:W-:Y:S01]  /*9260*/  ULDC UR4, c[0x0][0x638] ;  /* 0x00018e0000047ab9 */ /* 0x000fe20000000800 */
[----:B------:R-:W-:Y:S01]  /*9270*/  LOP3.LUT R11, R11, UR16, RZ, 0xc0, !PT ;  /* 0x000000100b0b7c12 */ /* 0x000fe2000f8ec0ff */
[----:B0-----:R-:W-:Y:S01]  /*9280*/  @P3 IMAD R17, R19, R21, R14 ;  /* 0x0000001513113224 */ /* 0x001fe200078e020e */
[----:B------:R-:W-:Y:S01]  /*9290*/  ULDC UR5, c[0x0][0x610] ;  /* 0x0001840000057ab9 */ /* 0x000fe20000000800 */
[----:B------:R-:W-:Y:S02]  /*92a0*/  IMAD.MOV R9, RZ, RZ, -R7 ;  /* 0x000000ffff097224 */ /* 0x000fe400078e0a07 */
[----:B------:R-:W-:-:S02]  /*92b0*/  IMAD R20, R7, UR18, R20 ;  /* 0x0000001207147c24 */ /* 0x000fc4000f8e0214 */
[----:B------:R-:W-:Y:S01]  /*92c0*/  IMAD R18, R9, UR4, R18 ;  /* 0x0000000409127c24 */ /* 0x000fe2000f8e0212 */
[----:B------:R-:W-:Y:S01]  /*92d0*/  ULDC UR4, c[0x0][0x600] ;  /* 0x0001800000047ab9 */ /* 0x000fe20000000800 */
[----:B------:R-:W-:Y:S02]  /*92e0*/  IMAD R17, R20, UR5, R17 ;  /* 0x0000000514117c24 */ /* 0x000fe4000f8e0211 */
[----:B------:R-:W-:Y:S02]  /*92f0*/  IMAD R18, R18, UR4, R11 ;  /* 0x0000000412127c24 */ /* 0x000fe4000f8e020b */
[----:B------:R-:W-:Y:S02]  /*9300*/  IMAD.MOV.U32 R7, RZ, RZ, 0x1 ;  /* 0x00000001ff077424 */ /* 0x000fe400078e00ff */
[----:B------:R-:W-:Y:S01]  /*9310*/  IMAD.MOV.U32 R6, RZ, RZ, R10 ;  /* 0x000000ffff067224 */ /* 0x000fe200078e000a */
[----:B------:R-:W-:Y:S02]  /*9320*/  SEL R14, R18, R17, !P3 ;  /* 0x00000011120e7207 */ /* 0x000fe40005800000 */
[----:B------:R-:W-:-:S07]  /*9330*/  SEL R11, R17, R18, !P3 ;  /* 0x00000012110b7207 */ /* 0x000fce0005800000 */
.L_x_178:
[----:B------:R-:W-:Y:S05]  /*9340*/  BSYNC B1 ;  /* 0x0000000000017941 */ /* 0x000fea0003800000 */
.L_x_177:
[----:B------:R-:W-:-:S13]  /*9350*/  LOP3.LUT P1, RZ, R7, 0xff, RZ, 0xc0, !PT ;  /* 0x000000ff07ff7812 */ /* 0x000fda000782c0ff */
[----:B------:R-:W-:Y:S05]  /*9360*/  @P1 BRA `(.L_x_181) ;  /* 0xfffffff4004c1947 */ /* 0x000fea000383ffff */
[----:B------:R-:W-:Y:S05]  /*9370*/  BSYNC B0 ;  /* 0x0000000000007941 */ /* 0x000fea0003800000 */
.L_x_169:
[----:B------:R-:W-:-:S03]  /*9380*/  UMOV UR4, 0xffffffff ;  /* 0xffffffff00047882 */ /* 0x000fc60000000000 */
[----:B------:R-:W-:Y:S05]  /*9390*/  BRA.DIV UR4, `(.L_x_182) ;  /* 0x0000000604407947 */ /* 0x000fea000b800000 */
[----:B------:R-:W-:-:S13]  /*93a0*/  ELECT P0, URZ, PT ;  /* 0x00000000003f782f */ /* 0x000fda0003800000 */
.L_x_197:
[----:B------:R-:W-:Y:S04]  /*93b0*/  BSSY B0, `(.L_x_183) ;  /* 0x0000034000007945 */ /* 0x000fe80003800000 */
[----:B------:R-:W-:Y:S05]  /*93c0*/  @!P0 BRA `(.L_x_184) ;  /* 0x0000000000c88947 */ /* 0x000fea0003800000 */
[----:B------:R-:W-:-:S04]  /*93d0*/  LOP3.LUT R4, R4, 0x2, RZ, 0xfc, !PT ;  /* 0x0000000204047812 */ /* 0x000fc800078efcff */
[----:B------:R-:W-:-:S13]  /*93e0*/  ISETP.NE.AND P0, PT, R4, 0x3, PT ;  /* 0x000000030400780c */ /* 0x000fda0003f05270 */
[----:B------:R-:W-:Y:S05]  /*93f0*/  @!P0 BRA `(.L_x_185) ;  /* 0x0000000000048947 */ /* 0x000fea0003800000 */
[----:B------:R-:W-:Y:S01]  /*9400*/  BPT.TRAP 0x1 ;  /* 0x000000040000795c */ /* 0x000fe20000300000 */
.L_x_185:
[----:B------:R-:W0:Y:S01]  /*9410*/  S2R R3, SR_CgaCtaId ;  /* 0x0000000000037919 */ /* 0x000e220000008800 */
[----:B------:R-:W-:-:S04]  /*9420*/  MOV R0, 0x400 ;  /* 0x0000040000007802 */ /* 0x000fc80000000f00 */
[----:B0-----:R-:W-:Y:S02]  /*9430*/  LEA R0, R3, R0, 0x18 ;  /* 0x0000000003007211 */ /* 0x001fe400078ec0ff */
[----:B------:R-:W-:-:S03]  /*9440*/  SHF.L.U32 R3, R5, 0x1f, RZ ;  /* 0x0000001f05037819 */ /* 0x000fc600000006ff */
[----:B------:R-:W-:-:S04]  /*9450*/  VIADD R0, R0, 0x28 ;  /* 0x0000002800007836 */ /* 0x000fc80000000000 */
[C---:B------:R-:W-:Y:S02]  /*9460*/  IMAD R6, R13.reuse, 0x8, R0 ;  /* 0x000000080d067824 */ /* 0x040fe400078e0200 */
[----:B------:R-:W-:Y:S02]  /*9470*/  VIADD R13, R13, 0x1 ;  /* 0x000000010d0d7836 */ /* 0x000fe40000000000 */
[----:B------:R-:W0:Y:S03]  /*9480*/  SYNCS.PHASECHK.TRANS64.TRYWAIT P0, [R6+URZ], R3 ;  /* 0x00000003060075a7 */ /* 0x000e26000800017f */
[----:B------:R-:W-:-:S04]  /*9490*/  ISETP.NE.AND P1, PT, R13, 0x5, PT ;  /* 0x000000050d00780c */ /* 0x000fc80003f25270 */
[----:B------:R-:W-:Y:S02]  /*94a0*/  SEL R2, RZ, 0x1, P1 ;  /* 0x00000001ff027807 */ /* 0x000fe40000800000 */
[----:B------:R-:W-:Y:S02]  /*94b0*/  SEL R13, R13, RZ, P1 ;  /* 0x000000ff0d0d7207 */ /* 0x000fe40000800000 */
[----:B------:R-:W-:-:S03]  /*94c0*/  LOP3.LUT R8, R5, R2, RZ, 0x3c, !PT ;  /* 0x0000000205087212 */ /* 0x000fc600078e3cff */
[----:B------:R-:W-:Y:S01]  /*94d0*/  IMAD R7, R13, 0x8, R0 ;  /* 0x000000080d077824 */ /* 0x000fe200078e0200 */
[----:B------:R-:W-:Y:S01]  /*94e0*/  SHF.L.U32 R4, R8, 0x1f, RZ ;  /* 0x0000001f08047819 */ /* 0x000fe200000006ff */
[----:B0-----:R-:W-:Y:S06]  /*94f0*/  @!P0 BRA `(.L_x_186) ;  /* 0x00000004000c8947 */ /* 0x001fec0003800000 */
.L_x_198:
[----:B------:R-:W1:Y:S01]  /*9500*/  SYNCS.PHASECHK.TRANS64.TRYWAIT P0, [R7+URZ], R4 ;  /* 0x00000004070075a7 */ /* 0x000e62000800017f */
[----:B------:R-:W-:-:S05]  /*9510*/  VIADD R2, R13, 0x1 ;  /* 0x000000010d027836 */ /* 0x000fca0000000000 */
[----:B------:R-:W-:-:S04]  /*9520*/  ISETP.NE.AND P1, PT, R2, 0x5, PT ;  /* 0x000000050200780c */ /* 0x000fc80003f25270 */
[----:B0-----:R-:W-:Y:S02]  /*9530*/  SEL R3, RZ, 0x1, P1 ;  /* 0x00000001ff037807 */ /* 0x001fe40000800000 */
[----:B------:R-:W-:Y:S02]  /*9540*/  SEL R9, R2, RZ, P1 ;  /* 0x000000ff02097207 */ /* 0x000fe40000800000 */
[----:B------:R-:W-:-:S03]  /*9550*/  LOP3.LUT R8, R8, R3, RZ, 0x3c, !PT ;  /* 0x0000000308087212 */ /* 0x000fc600078e3cff */
[----:B------:R-:W-:Y:S01]  /*9560*/  IMAD R10, R9, 0x8, R0 ;  /* 0x00000008090a7824 */ /* 0x000fe200078e0200 */
[----:B------:R-:W-:Y:S01]  /*9570*/  SHF.L.U32 R5, R8, 0x1f, RZ ;  /* 0x0000001f08057819 */ /* 0x000fe200000006ff */
[----:B-1----:R-:W-:Y:S06]  /*9580*/  @!P0 BRA `(.L_x_187) ;  /* 0x0000000000fc8947 */ /* 0x002fec0003800000 */
.L_x_199:
[----:B------:R-:W1:Y:S01]  /*9590*/  SYNCS.PHASECHK.TRANS64.TRYWAIT P0, [R10+URZ], R5 ;  /* 0x000000050a0075a7 */ /* 0x000e62000800017f */
[----:B------:R-:W-:-:S05]  /*95a0*/  VIADD R2, R9, 0x1 ;  /* 0x0000000109027836 */ /* 0x000fca0000000000 */
[----:B------:R-:W-:-:S04]  /*95b0*/  ISETP.NE.AND P1, PT, R2, 0x5, PT ;  /* 0x000000050200780c */ /* 0x000fc80003f25270 */
[----:B------:R-:W-:Y:S02]  /*95c0*/  SEL R3, RZ, 0x1, P1 ;  /* 0x00000001ff037807 */ /* 0x000fe40000800000 */
[----:B0-----:R-:W-:Y:S02]  /*95d0*/  SEL R7, R2, RZ, P1 ;  /* 0x000000ff02077207 */ /* 0x001fe40000800000 */
[----:B------:R-:W-:-:S03]  /*95e0*/  LOP3.LUT R9, R8, R3, RZ, 0x3c, !PT ;  /* 0x0000000308097212 */ /* 0x000fc600078e3cff */
[----:B------:R-:W-:Y:S01]  /*95f0*/  IMAD R11, R7, 0x8, R0 ;  /* 0x00000008070b7824 */ /* 0x000fe200078e0200 */
[----:B------:R-:W-:Y:S01]  /*9600*/  SHF.L.U32 R6, R9, 0x1f, RZ ;  /* 0x0000001f09067819 */ /* 0x000fe200000006ff */
[----:B-1----:R-:W-:Y:S06]  /*9610*/  @!P0 BRA `(.L_x_188) ;  /* 0x0000000000ec8947 */ /* 0x002fec0003800000 */
.L_x_200:
[----:B------:R-:W1:Y:S01]  /*9620*/  SYNCS.PHASECHK.TRANS64.TRYWAIT P0, [R11+URZ], R6 ;  /* 0x000000060b0075a7 */ /* 0x000e62000800017f */
[----:B------:R-:W-:-:S05]  /*9630*/  VIADD R2, R7, 0x1 ;  /* 0x0000000107027836 */ /* 0x000fca0000000000 */
[----:B------:R-:W-:-:S04]  /*9640*/  ISETP.NE.AND P1, PT, R2, 0x5, PT ;  /* 0x000000050200780c */ /* 0x000fc80003f25270 */
[----:B------:R-:W-:Y:S02]  /*9650*/  SEL R4, RZ, 0x1, P1 ;  /* 0x00000001ff047807 */ /* 0x000fe40000800000 */
[----:B------:R-:W-:Y:S02]  /*9660*/  SEL R3, R2, RZ, P1 ;  /* 0x000000ff02037207 */ /* 0x000fe40000800000 */
[----:B------:R-:W-:Y:S01]  /*9670*/  LOP3.LUT R4, R9, R4, RZ, 0x3c, !PT ;  /* 0x0000000409047212 */ /* 0x000fe200078e3cff */
[----:B-1----:R-:W-:Y:S06]  /*9680*/  @!P0 BRA `(.L_x_189) ;  /* 0x0000000000e48947 */ /* 0x002fec0003800000 */
.L_x_201:
[----:B------:R-:W-:Y:S01]  /*9690*/  IMAD R3, R3, 0x8, R0 ;  /* 0x0000000803037824 */ /* 0x000fe200078e0200 */
[----:B------:R-:W-:-:S07]  /*96a0*/  SHF.L.U32 R0, R4, 0x1f, RZ ;  /* 0x0000001f04007819 */ /* 0x000fce00000006ff */
.L_x_190:
[----:B--2---:R2:W3:Y:S02]  /*96b0*/  SYNCS.PHASECHK.TRANS64.TRYWAIT P0, [R3+URZ], R0 ;  /* 0x00000000030075a7 */ /* 0x0044e4000800017f */
[----:B---3--:R-:W-:Y:S05]  /*96c0*/  @!P0 NANOSLEEP.SYNCS 0x989680 ;  /* 0x009896800000895d */ /* 0x008fea0003900000 */
[----:B------:R-:W3:Y:S02]  /*96d0*/  @!P0 SYNCS.PHASECHK.TRANS64 P0, [R3+URZ], R0 ;  /* 0x00000000030085a7 */ /* 0x000ee4000800007f */
[----:B---3--:R-:W-:Y:S05]  /*96e0*/  @!P0 BRA `(.L_x_190) ;  /* 0xfffffffc00f08947 */ /* 0x008fea000383ffff */
.L_x_184:
[----:B------:R-:W-:Y:S05]  /*96f0*/  BSYNC B0 ;  /* 0x0000000000007941 */ /* 0x000fea0003800000 */
.L_x_183:
[----:B------:R-:W-:Y:S05]  /*9700*/  EXIT ;  /* 0x000000000000794d */ /* 0x000fea0003800000 */
.L_x_17:
[----:B-1----:R-:W-:-:S04]  /*9710*/  IMAD.U32 R11, RZ, RZ, UR6 ;  /* 0x00000006ff0b7e24 */ /* 0x002fc8000f8e00ff */
[----:B------:R1:W4:Y:S03]  /*9720*/  SYNCS.PHASECHK.TRANS64.TRYWAIT P0, [R11+URZ], R10 ;  /* 0x0000000a0b0075a7 */ /* 0x000326000800017f */
[----:B----4-:R-:W-:Y:S05]  /*9730*/  @!P0 NANOSLEEP.SYNCS 0x989680 ;  /* 0x009896800000895d */ /* 0x010fea0003900000 */
[----:B------:R-:W4:Y:S02]  /*9740*/  @!P0 SYNCS.PHASECHK.TRANS64 P0, [R11+URZ], R10 ;  /* 0x0000000a0b0085a7 */ /* 0x000f24000800007f */
[----:B----4-:R-:W-:Y:S05]  /*9750*/  @!P0 BRA `(.L_x_17) ;  /* 0xfffffffc00ec8947 */ /* 0x010fea000383ffff */
[----:B------:R-:W-:Y:S05]  /*9760*/  BRA `(.L_x_16) ;  /* 0xffffff7c00807947 */ /* 0x000fea000383ffff */
.L_x_23:
[----:B-1----:R-:W-:-:S04]  /*9770*/  IMAD.U32 R12, RZ, RZ, UR14 ;  /* 0x0000000eff0c7e24 */ /* 0x002fc8000f8e00ff */
[----:B------:R1:W4:Y:S03]  /*9780*/  SYNCS.PHASECHK.TRANS64.TRYWAIT P0, [R12+URZ], R11 ;  /* 0x0000000b0c0075a7 */ /* 0x000326000800017f */
[----:B----4-:R-:W-:Y:S05]  /*9790*/  @!P0 NANOSLEEP.SYNCS 0x989680 ;  /* 0x009896800000895d */ /* 0x010fea0003900000 */
[----:B------:R-:W4:Y:S02]  /*97a0*/  @!P0 SYNCS.PHASECHK.TRANS64 P0, [R12+URZ], R11 ;  /* 0x0000000b0c0085a7 */ /* 0x000f24000800007f */
[----:B----4-:R-:W-:Y:S05]  /*97b0*/  @!P0 BRA `(.L_x_23) ;  /* 0xfffffffc00ec8947 */ /* 0x010fea000383ffff */
[----:B------:R-:W-:Y:S05]  /*97c0*/  BRA `(.L_x_22) ;  /* 0xffffff8800347947 */ /* 0x000fea000383ffff */
.L_x_170:
[----:B------:R-:W-:Y:S01]  /*97d0*/  BSSY B1, `(.L_x_191) ;  /* 0x0000006000017945 */ /* 0x000fe20003800000 */
[----:B------:R-:W-:-:S07]  /*97e0*/  IMAD.MOV.U32 R7, RZ, RZ, -0x1 ;  /* 0xffffffffff077424 */ /* 0x000fce00078e00ff */
[----:B------:R-:W-:Y:S05]  /*97f0*/  WARPSYNC.COLLECTIVE R7, `(.L_x_192) ;  /* 0x00000000070c7348 */ /* 0x000fea0003c00000 */
[----:B------:R-:W-:Y:S02]  /*9800*/  ELECT P1, UR62, PT ;  /* 0x00000000003e782f */ /* 0x000fe40003820000 */
[----:B------:R-:W-:Y:S01]  /*9810*/  MOV R7, UR62 ;  /* 0x0000003e00077c02 */ /* 0x000fe20008000f00 */
[----:B------:R-:W-:Y:S10]  /*9820*/  ENDCOLLECTIVE ;  /* 0x000000000000791b */ /* 0x000ff40003800000 */
.L_x_192:
[----:B------:R-:W-:Y:S05]  /*9830*/  BSYNC B1 ;  /* 0x0000000000017941 */ /* 0x000fea0003800000 */
.L_x_191:
[----:B------:R-:W-:Y:S05]  /*9840*/  BRA `(.L_x_193) ;  /* 0xfffffff000207947 */ /* 0x000fea000383ffff */
.L_x_173:
[----:B-1----:R1:W2:Y:S02]  /*9850*/  SYNCS.PHASECHK.TRANS64.TRYWAIT P1, [R19+URZ+0x28], R10 ;  /* 0x0000280a130075a7 */ /* 0x0022a4000802017f */
[----:B--2---:R-:W-:Y:S05]  /*9860*/  @!P1 NANOSLEEP.SYNCS 0x989680 ;  /* 0x009896800000995d */ /* 0x004fea0003900000 */
[----:B------:R-:W2:Y:S02]  /*9870*/  @!P1 SYNCS.PHASECHK.TRANS64 P1, [R19+URZ+0x28], R10 ;  /* 0x0000280a130095a7 */ /* 0x000ea4000802007f */
[----:B--2---:R-:W-:Y:S05]  /*9880*/  @!P1 BRA `(.L_x_173) ;  /* 0xfffffffc00f09947 */ /* 0x004fea000383ffff */
[----:B------:R-:W-:Y:S05]  /*9890*/  BRA `(.L_x_194) ;  /* 0xfffffff000547947 */ /* 0x000fea000383ffff */
.L_x_182:
[----:B------:R-:W-:Y:S01]  /*98a0*/  BSSY B0, `(.L_x_195) ;  /* 0x0000006000007945 */ /* 0x000fe20003800000 */
[----:B------:R-:W-:-:S07]  /*98b0*/  IMAD.MOV.U32 R7, RZ, RZ, -0x1 ;  /* 0xffffffffff077424 */ /* 0x000fce00078e00ff */
[----:B------:R-:W-:Y:S05]  /*98c0*/  WARPSYNC.COLLECTIVE R7, `(.L_x_196) ;  /* 0x00000000070c7348 */ /* 0x000fea0003c00000 */
[----:B------:R-:W-:Y:S02]  /*98d0*/  ELECT P1, UR62, PT ;  /* 0x00000000003e782f */ /* 0x000fe40003820000 */
[----:B------:R-:W-:Y:S01]  /*98e0*/  MOV R7, UR62 ;  /* 0x0000003e00077c02 */ /* 0x000fe20008000f00 */
[----:B------:R-:W-:Y:S10]  /*98f0*/  ENDCOLLECTIVE ;  /* 0x000000000000791b */ /* 0x000ff40003800000 */
.L_x_196:
[----:B------:R-:W-:Y:S05]  /*9900*/  BSYNC B0 ;  /* 0x0000000000007941 */ /* 0x000fea0003800000 */
.L_x_195:
[----:B------:R-:W-:Y:S01]  /*9910*/  PLOP3.LUT P0, PT, P1, PT, PT, 0x80, 0x0 ;  /* 0x000000000000781c */ /* 0x000fe20000f0f070 */
[----:B------:R-:W-:-:S12]  /*9920*/  BRA `(.L_x_197) ;  /* 0xfffffff800a07947 */ /* 0x000fd8000383ffff */
.L_x_186:
[----:B0-----:R0:W1:Y:S02]  /*9930*/  SYNCS.PHASECHK.TRANS64.TRYWAIT P0, [R6+URZ], R3 ;  /* 0x00000003060075a7 */ /* 0x001064000800017f */
[----:B-1----:R-:W-:Y:S05]  /*9940*/  @!P0 NANOSLEEP.SYNCS 0x989680 ;  /* 0x009896800000895d */ /* 0x002fea0003900000 */
[----:B------:R-:W1:Y:S02]  /*9950*/  @!P0 SYNCS.PHASECHK.TRANS64 P0, [R6+URZ], R3 ;  /* 0x00000003060085a7 */ /* 0x000e64000800007f */
[----:B-1----:R-:W-:Y:S05]  /*9960*/  @!P0 BRA `(.L_x_186) ;  /* 0xfffffffc00f08947 */ /* 0x002fea000383ffff */
[----:B------:R-:W-:Y:S05]  /*9970*/  BRA `(.L_x_198) ;  /* 0xfffffff800e07947 */ /* 0x000fea000383ffff */
.L_x_187:
[----:B0-----:R0:W1:Y:S02]  /*9980*/  SYNCS.PHASECHK.TRANS64.TRYWAIT P0, [R7+URZ], R4 ;  /* 0x00000004070075a7 */ /* 0x001064000800017f */
[----:B-1----:R-:W-:Y:S05]  /*9990*/  @!P0 NANOSLEEP.SYNCS 0x989680 ;  /* 0x009896800000895d */ /* 0x002fea0003900000 */
[----:B------:R-:W1:Y:S02]  /*99a0*/  @!P0 SYNCS.PHASECHK.TRANS64 P0, [R7+URZ], R4 ;  /* 0x00000004070085a7 */ /* 0x000e64000800007f */
[----:B-1----:R-:W-:Y:S05]  /*99b0*/  @!P0 BRA `(.L_x_187) ;  /* 0xfffffffc00f08947 */ /* 0x002fea000383ffff */
[----:B------:R-:W-:Y:S05]  /*99c0*/  BRA `(.L_x_199) ;  /* 0xfffffff800f07947 */ /* 0x000fea000383ffff */
.L_x_188:
[----:B0-----:R0:W1:Y:S02]  /*99d0*/  SYNCS.PHASECHK.TRANS64.TRYWAIT P0, [R10+URZ], R5 ;  /* 0x000000050a0075a7 */ /* 0x001064000800017f */
[----:B-1----:R-:W-:Y:S05]  /*99e0*/  @!P0 NANOSLEEP.SYNCS 0x989680 ;  /* 0x009896800000895d */ /* 0x002fea0003900000 */
[----:B------:R-:W1:Y:S02]  /*99f0*/  @!P0 SYNCS.PHASECHK.TRANS64 P0, [R10+URZ], R5 ;  /* 0x000000050a0085a7 */ /* 0x000e64000800007f */
[----:B-1----:R-:W-:Y:S05]  /*9a00*/  @!P0 BRA `(.L_x_188) ;  /* 0xfffffffc00f08947 */ /* 0x002fea000383ffff */
[----:B------:R-:W-:Y:S05]  /*9a10*/  BRA `(.L_x_200) ;  /* 0xfffffffc00007947 */ /* 0x000fea000383ffff */
.L_x_189:
[----:B-1----:R1:W2:Y:S02]  /*9a20*/  SYNCS.PHASECHK.TRANS64.TRYWAIT P0, [R11+URZ], R6 ;  /* 0x000000060b0075a7 */ /* 0x0022a4000800017f */
[----:B--2---:R-:W-:Y:S05]  /*9a30*/  @!P0 NANOSLEEP.SYNCS 0x989680 ;  /* 0x009896800000895d */ /* 0x004fea0003900000 */
[----:B------:R-:W2:Y:S02]  /*9a40*/  @!P0 SYNCS.PHASECHK.TRANS64 P0, [R11+URZ], R6 ;  /* 0x000000060b0085a7 */ /* 0x000ea4000800007f */
[----:B--2---:R-:W-:Y:S05]  /*9a50*/  @!P0 BRA `(.L_x_189) ;  /* 0xfffffffc00f08947 */ /* 0x004fea000383ffff */
[----:B------:R-:W-:Y:S05]  /*9a60*/  BRA `(.L_x_201) ;  /* 0xfffffffc00087947 */ /* 0x000fea000383ffff */
.L_x_202:
[----:B------:R-:W-:-:S00]  /*9a70*/  BRA `(.L_x_202) ;  /* 0xfffffffc00fc7947 */ /* 0x000fc0000383ffff */
[----:B------:R-:W-:-:S00]  /*9a80*/  NOP ;  /* 0x0000000000007918 */ /* 0x000fc00000000000 */
[----:B------:R-:W-:-:S00]  /*9a90*/  NOP ;  /* 0x0000000000007918 */ /* 0x000fc00000000000 */
[----:B------:R-:W-:-:S00]  /*9aa0*/  NOP ;  /* 0x0000000000007918 */ /* 0x000fc00000000000 */
[----:B------:R-:W-:-:S00]  /*9ab0*/  NOP ;  /* 0x0000000000007918 */ /* 0x000fc00000000000 */
[----:B------:R-:W-:-:S00]  /*9ac0*/  NOP ;  /* 0x0000000000007918 */ /* 0x000fc00000000000 */
[----:B------:R-:W-:-:S00]  /*9ad0*/  NOP ;  /* 0x0000000000007918 */ /* 0x000fc00000000000 */
[----:B------:R-:W-:-:S00]  /*9ae0*/  NOP ;  /* 0x0000000000007918 */ /* 0x000fc00000000000 */
[----:B------:R-:W-:-:S00]  /*9af0*/  NOP ;  /* 0x0000000000007918 */ /* 0x000fc00000000000 */
.L_x_203:


//--------------------- .nv.shared._ZN7cutlass13device_kernelINS_4gemm6kernel13GemmUniversalIN4cute5tupleIJiiiiEEENS1_10collective13CollectiveMmaINS1_37MainloopSm90TmaGmmaWarpSpecializedFP8ILi5ENS5_IJNS4_1CILi1EEESB_SB_EEENS1_35KernelTmaWarpSpecializedCooperativeEEENS5_IJNSA_ILi256EEENSA_ILi64EEENSA_ILi128EEEEEENS_12float_e5m2_tENS5_IJlSB_lEEESJ_SK_NS4_8TiledMMAINS4_8MMA_AtomIJNS4_4SM904GMMA30MMA_64x64x32_F32E5M2E5M2_SS_TNILNSO_7ScaleInE1ELSQ_1EEEEEENS4_6LayoutINS5_IJNSA_ILi2EEESB_SB_EEENS5_IJSB_NSA_ILi0EEESW_EEEEENS5_IJNS4_10UnderscoreESZ_SZ_EEEEENS4_13SM90_TMA_LOADENS4_14ComposedLayoutINS4_7SwizzleILi3ELi4ELi3EEENS4_18smem_ptr_flag_bitsILi8EEENST_INS5_IJNSA_ILi8EEESH_EEENS5_IJSH_SB_EEEEEEEvNS4_8identityES12_S1C_vS1D_EENS_8epilogue10collective6detail29Sm90TmaWarpSpecializedAdapterINS1G_15DefaultEpilogueISJ_SK_SK_NS1F_6thread17LinearCombinationISJ_Li1EffLNS1K_9ScaleType4KindE0ELNS_15FloatRoundStyleE2ESJ_EENS1_15EpilogueDefaultEEEEEvvEEEEvNT_6ParamsE --------------------------
	.section	.nv.shared._ZN7cutlass13device_kernelINS_4gemm6kernel13GemmUniversalIN4cute5tupleIJiiiiEEENS1_10collective13CollectiveMmaINS1_37MainloopSm90TmaGmmaWarpSpecializedFP8ILi5ENS5_IJNS4_1CILi1EEESB_SB_EEENS1_35KernelTmaWarpSpecializedCooperativeEEENS5_IJNSA_ILi256EEENSA_ILi64EEENSA_ILi128EEEEEENS_12float_e5m2_tENS5_IJlSB_lEEESJ_SK_NS4_8TiledMMAINS4_8MMA_AtomIJNS4_4SM904GMMA30MMA_64x64x32_F32E5M2E5M2_SS_TNILNSO_7ScaleInE1ELSQ_1EEEEEENS4_6LayoutINS5_IJNSA_ILi2EEESB_SB_EEENS5_IJSB_NSA_ILi0EEESW_EEEEENS5_IJNS4_10UnderscoreESZ_SZ_EEEEENS4_13SM90_TMA_LOADENS4_14ComposedLayoutINS4_7SwizzleILi3ELi4ELi3EEENS4_18smem_ptr_flag_bitsILi8EEENST_INS5_IJNSA_ILi8EEESH_EEENS5_IJSH_SB_EEEEEEEvNS4_8identityES12_S1C_vS1D_EENS_8epilogue10collective6detail29Sm90TmaWarpSpecializedAdapterINS1G_15DefaultEpilogueISJ_SK_SK_NS1F_6thread17LinearCombinationISJ_Li1EffLNS1K_9ScaleType4KindE0ELNS_15FloatRoundStyleE2ESJ_EENS1_15EpilogueDefaultEEEEEvvEEEEvNT_6ParamsE,"aw",@nobits
	.sectionflags	@""
	.align	16
	.zero		1024


//--------------------- .nv.shared.reserved.0     --------------------------
	.section	.nv.shared.reserved.0,"aw",@nobits
	.weak		__nv_reservedSMEM_offset_0_alias
	.size		__nv_reservedSMEM_offset_0_alias, 0, 0
	.other		__nv_reservedSMEM_offset_0_alias,@"STO_CUDA_RESERVED_SHARED STV_DEFAULT"
__nv_reservedSMEM_offset_0_alias:
	.zero		0


//--------------------- .nv.global                --------------------------
	.section	.nv.global,"aw",@nobits
.nv.global:
	.type		_ZN39_INTERNAL_d847edf2_4_k_cu_f5e55a5f_42744cute1_E,@object
	.size		_ZN39_INTERNAL_d847edf2_4_k_cu_f5e55a5f_42744cute1_E,(_ZN39_INTERNAL_d847edf2_4_k_cu_f5e55a5f_42744cuda3std3__45__cpo6cbeginE - _ZN39_INTERNAL_d847edf2_4_k_cu_f5e55a5f_42744cute1_E)
_ZN39_INTERNAL_d847edf2_4_k_cu_f5e55a5f_42744cute1_E:
	.zero		1
	.type		_ZN39_INTERNAL_d847edf2_4_k_cu_f5e55a5f_42744cuda3std3__45__cpo6cbeginE,@object
	.size		_ZN39_INTERNAL_d847edf2_4_k_cu_f5e55a5f_42744cuda3std3__45__cpo6cbeginE,(_ZN39_INTERNAL_d847edf2_4_k_cu_f5e55a5f_42744cuda3std3__48in_placeE - _ZN39_INTERNAL_d847edf2_4_k_cu_f5e55a5f_42744cuda3std3__45__cpo6cbeginE)
_ZN39_INTERNAL_d847edf2_4_k_cu_f5e55a5f_42744cuda3std3__45__cpo6cbeginE:
	.zero		1
	.type		_ZN39_INTERNAL_d847edf2_4_k_cu_f5e55a5f_42744cuda3std3__48in_placeE,@object
	.size		_ZN39_INTERNAL_d847edf2_4_k_cu_f5e55a5f_42744cuda3std3__48in_placeE,(_ZN39_INTERNAL_d847edf2_4_k_cu_f5e55a5f_42744cuda3std6ranges3__45__cpo9iter_moveE - _ZN39_INTERNAL_d847edf2_4_k_cu_f5e55a5f_42744cuda3std3__48in_placeE)
_ZN39_INTERNAL_d847edf2_4_k_cu_f5e55a5f_42744cuda3std3__48in_placeE:
	.zero		1
	.type		_ZN39_INTERNAL_d847edf2_4_k_cu_f5e55a5f_42744cuda3std6ranges3__45__cpo9iter_moveE,@object
	.size		_ZN39_INTERNAL_d847edf2_4_k_cu_f5e55a5f_42744cuda3std6ranges3__45__cpo9iter_moveE,(_ZN39_INTERNAL_d847edf2_4_k_cu_f5e55a5f_42744cuda3std3__45__cpo5beginE - _ZN39_INTERNAL_d847edf2_4_k_cu_f5e55a5f_42744cuda3std6ranges3__45__cpo9iter_moveE)
_ZN39_INTERNAL_d847edf2_4_k_cu_f5e55a5f_42744cuda3std6ranges3__45__cpo9iter_moveE:
	.zero		1
	.type		_ZN39_INTERNAL_d847edf2_4_k_cu_f5e55a5f_42744cuda3std3__45__cpo5beginE,@object
	.size		_ZN39_INTERNAL_d847edf2_4_k_cu_f5e55a5f_42744cuda3std3__45__cpo5beginE,(_ZN39_INTERNAL_d847edf2_4_k_cu_f5e55a5f_42744cuda3std3__441_GLOBAL__N__d847edf2_4_k_cu_f5e55a5f_42746ignoreE - _ZN39_INTERNAL_d847edf2_4_k_cu_f5e55a5f_42744cuda3std3__45__cpo5beginE)
_ZN39_INTERNAL_d847edf2_4_k_cu_f5e55a5f_42744cuda3std3__45__cpo5beginE:
	.zero		1
	.type		_ZN39_INTERNAL_d847edf2_4_k_cu_f5e55a5f_42744cuda3std3__441_GLOBAL__N__d847edf2_4_k_cu_f5e55a5f_42746ignoreE,@object
	.size		_ZN39_INTERNAL_d847edf2_4_k_cu_f5e55a5f_42744cuda3std3__441_GLOBAL__N__d847edf2_4_k_cu_f5e55a5f_42746ignoreE,(_ZN39_INTERNAL_d847edf2_4_k_cu_f5e55a5f_42744cute7productE - _ZN39_INTERNAL_d847edf2_4_k_cu_f5e55a5f_42744cuda3std3__441_GLOBAL__N__d847edf2_4_k_cu_f5e55a5f_42746ignoreE)
_ZN39_INTERNAL_d847edf2_4_k_cu_f5e55a5f_42744cuda3std3__441_GLOBAL__N__d847edf2_4_k_cu_f5e55a5f_42746ignoreE:
	.zero		1
	.type		_ZN39_INTERNAL_d847edf2_4_k_cu_f5e55a5f_42744cute7productE,@object
	.size		_ZN39_INTERNAL_d847edf2_4_k_cu_f5e55a5f_42744cute7productE,(_ZN39_INTERNAL_d847edf2_4_k_cu_f5e55a5f_42744cuda3std3__45__cpo3endE - _ZN39_INTERNAL_d847edf2_4_k_cu_f5e55a5f_42744cute7productE)
_ZN39_INTERNAL_d847edf2_4_k_cu_f5e55a5f_42744cute7productE:
	.zero		1
	.type		_ZN39_INTERNAL_d847edf2_4_k_cu_f5e55a5f_42744cuda3std3__45__cpo3endE,@object
	.size		_ZN39_INTERNAL_d847edf2_4_k_cu_f5e55a5f_42744cuda3std3__45__cpo3endE,(_ZN39_INTERNAL_d847edf2_4_k_cu_f5e55a5f_42744cuda3std3__419piecewise_constructE - _ZN39_INTERNAL_d847edf2_4_k_cu_f5e55a5f_42744cuda3std3__45__cpo3endE)
_ZN39_INTERNAL_d847edf2_4_k_cu_f5e55a5f_42744cuda3std3__45__cpo3endE:
	.zero		1
	.type		_ZN39_INTERNAL_d847edf2_4_k_cu_f5e55a5f_42744cuda3std3__419piecewise_constructE,@object
	.size		_ZN39_INTERNAL_d847edf2_4_k_cu_f5e55a5f_42744cuda3std3__419piecewise_constructE,(_ZN39_INTERNAL_d847edf2_4_k_cu_f5e55a5f_42744cuda3std3__45__cpo4cendE - _ZN39_INTERNAL_d847edf2_4_k_cu_f5e55a5f_42744cuda3std3__419piecewise_constructE)
_ZN39_INTERNAL_d847edf2_4_k_cu_f5e55a5f_42744cuda3std3__419piecewise_constructE:
	.zero		1
	.type		_ZN39_INTERNAL_d847edf2_4_k_cu_f5e55a5f_42744cuda3std3__45__cpo4cendE,@object
	.size		_ZN39_INTERNAL_d847edf2_4_k_cu_f5e55a5f_42744cuda3std3__45__cpo4cendE,(_ZN39_INTERNAL_d847edf2_4_k_cu_f5e55a5f_42744cuda3std6ranges3__45__cpo4swapE - _ZN39_INTERNAL_d847edf2_4_k_cu_f5e55a5f_42744cuda3std3__45__cpo4cendE)
_ZN39_INTERNAL_d847edf2_4_k_cu_f5e55a5f_42744cuda3std3__45__cpo4cendE:
	.zero		1
	.type		_ZN39_INTERNAL_d847edf2_4_k_cu_f5e55a5f_42744cuda3std6ranges3__45__cpo4swapE,@object
	.size		_ZN39_INTERNAL_d847edf2_4_k_cu_f5e55a5f_42744cuda3std6ranges3__45__cpo4swapE,(.L_7 - _ZN39_INTERNAL_d847edf2_4_k_cu_f5e55a5f_42744cuda3std6ranges3__45__cpo4swapE)
_ZN39_INTERNAL_d847edf2_4_k_cu_f5e55a5f_42744cuda3std6ranges3__45__cpo4swapE:
	.zero		1
.L_7:


//--------------------- .nv.constant0._ZN7cutlass13device_kernelINS_4gemm6kernel13GemmUniversalIN4cute5tupleIJiiiiEEENS1_10collective13CollectiveMmaINS1_37MainloopSm90TmaGmmaWarpSpecializedFP8ILi5ENS5_IJNS4_1CILi1EEESB_SB_EEENS1_35KernelTmaWarpSpecializedCooperativeEEENS5_IJNSA_ILi256EEENSA_ILi64EEENSA_ILi128EEEEEENS_12float_e5m2_tENS5_IJlSB_lEEESJ_SK_NS4_8TiledMMAINS4_8MMA_AtomIJNS4_4SM904GMMA30MMA_64x64x32_F32E5M2E5M2_SS_TNILNSO_7ScaleInE1ELSQ_1EEEEEENS4_6LayoutINS5_IJNSA_ILi2EEESB_SB_EEENS5_IJSB_NSA_ILi0EEESW_EEEEENS5_IJNS4_10UnderscoreESZ_SZ_EEEEENS4_13SM90_TMA_LOADENS4_14ComposedLayoutINS4_7SwizzleILi3ELi4ELi3EEENS4_18smem_ptr_flag_bitsILi8EEENST_INS5_IJNSA_ILi8EEESH_EEENS5_IJSH_SB_EEEEEEEvNS4_8identityES12_S1C_vS1D_EENS_8epilogue10collective6detail29Sm90TmaWarpSpecializedAdapterINS1G_15DefaultEpilogueISJ_SK_SK_NS1F_6thread17LinearCombinationISJ_Li1EffLNS1K_9ScaleType4KindE0ELNS_15FloatRoundStyleE2ESJ_EENS1_15EpilogueDefaultEEEEEvvEEEEvNT_6ParamsE --------------------------
	.section	.nv.constant0._ZN7cutlass13device_kernelINS_4gemm6kernel13GemmUniversalIN4cute5tupleIJiiiiEEENS1_10collective13CollectiveMmaINS1_37MainloopSm90TmaGmmaWarpSpecializedFP8ILi5ENS5_IJNS4_1CILi1EEESB_SB_EEENS1_35KernelTmaWarpSpecializedCooperativeEEENS5_IJNSA_ILi256EEENSA_ILi64EEENSA_ILi128EEEEEENS_12float_e5m2_tENS5_IJlSB_lEEESJ_SK_NS4_8TiledMMAINS4_8MMA_AtomIJNS4_4SM904GMMA30MMA_64x64x32_F32E5M2E5M2_SS_TNILNSO_7ScaleInE1ELSQ_1EEEEEENS4_6LayoutINS5_IJNSA_ILi2EEESB_SB_EEENS5_IJSB_NSA_ILi0EEESW_EEEEENS5_IJNS4_10UnderscoreESZ_SZ_EEEEENS4_13SM90_TMA_LOADENS4_14ComposedLayoutINS4_7SwizzleILi3ELi4ELi3EEENS4_18smem_ptr_flag_bitsILi8EEENST_INS5_IJNSA_ILi8EEESH_EEENS5_IJSH_SB_EEEEEEEvNS4_8identityES12_S1C_vS1D_EENS_8epilogue10collective6detail29Sm90TmaWarpSpecializedAdapterINS1G_15DefaultEpilogueISJ_SK_SK_NS1F_6thread17LinearCombinationISJ_Li1EffLNS1K_9ScaleType4KindE0ELNS_15FloatRoundStyleE2ESJ_EENS1_15EpilogueDefaultEEEEEvvEEEEvNT_6ParamsE,"a",@progbits
	.sectionflags	@""
	.align	4
.nv.constant0._ZN7cutlass13device_kernelINS_4gemm6kernel13GemmUniversalIN4cute5tupleIJiiiiEEENS1_10collective13CollectiveMmaINS1_37MainloopSm90TmaGmmaWarpSpecializedFP8ILi5ENS5_IJNS4_1CILi1EEESB_SB_EEENS1_35KernelTmaWarpSpecializedCooperativeEEENS5_IJNSA_ILi256EEENSA_ILi64EEENSA_ILi128EEEEEENS_12float_e5m2_tENS5_IJlSB_lEEESJ_SK_NS4_8TiledMMAINS4_8MMA_AtomIJNS4_4SM904GMMA30MMA_64x64x32_F32E5M2E5M2_SS_TNILNSO_7ScaleInE1ELSQ_1EEEEEENS4_6LayoutINS5_IJNSA_ILi2EEESB_SB_EEENS5_IJSB_NSA_ILi0EEESW_EEEEENS5_IJNS4_10UnderscoreESZ_SZ_EEEEENS4_13SM90_TMA_LOADENS4_14ComposedLayoutINS4_7SwizzleILi3ELi4ELi3EEENS4_18smem_ptr_flag_bitsILi8EEENST_INS5_IJNSA_ILi8EEESH_EEENS5_IJSH_SB_EEEEEEEvNS4_8identityES12_S1C_vS1D_EENS_8epilogue10collective6detail29Sm90TmaWarpSpecializedAdapterINS1G_15DefaultEpilogueISJ_SK_SK_NS1F_6thread17LinearCombinationISJ_Li1EffLNS1K_9ScaleType4KindE0ELNS_15FloatRoundStyleE2ESJ_EENS1_15EpilogueDefaultEEEEEvvEEEEvNT_6ParamsE:
	.zero		1664


//--------------------- SYMBOLS --------------------------

	.type		.nv.reservedSmem.offset0,@object
	.size		.nv.reservedSmem.offset0,0x4
